	.target	sm_100a

	.elftype	@"ET_EXEC"


//--------------------- .note.nv.tkinfo           --------------------------
	.section	.note.nv.tkinfo,"",@"SHT_NOTE"
	.sectionflags	@"SHF_NOTE_NV_TKINFO"
	.tkinfo
        /*0018*/ 	.word	0x00000002
        /*0030*/ 	.string	""
        /*0030*/ 	.string	"ptxas"
        /*0030*/ 	.string	"Cuda compilation tools, release 13.0, V13.0.88"
        /*0030*/ 	.string	"Build cuda_13.0.r13.0/compiler.36424714_0"
        /*0030*/ 	.string	"-arch sm_100a -m 64 "



//--------------------- .note.nv.cuinfo           --------------------------
	.section	.note.nv.cuinfo,"",@"SHT_NOTE"
	.sectionflags	@"SHF_NOTE_NV_CUINFO"
        /*0018*/ 	.short	0x0002
        /*001a*/ 	.short	0x0064
        /*001c*/ 	.short	0x0082
	.zero		2


//--------------------- .nv.info                  --------------------------
	.section	.nv.info,"",@"SHT_CUDA_INFO"
	.align	4


	//----- nvinfo : EIATTR_REGCOUNT
	.align		4
        /*0000*/ 	.byte	0x04, 0x2f
        /*0002*/ 	.short	(.L_19 - .L_18)
	.align		4
.L_18:
        /*0004*/ 	.word	index@(_ZN7cutlass13device_kernelINS_4gemm6kernel13GemmUniversalIN4cute5tupleIJiiiiEEENS1_10collective13CollectiveMmaINS1_35MainloopSm100TmaUmmaWarpSpecializedILi36ELi2ELi4ENS5_IJNS4_1CILi2EEENSA_ILi4EEENSA_ILi1EEEEEEEENS5_IJNSA_ILi128EEENSA_ILi64EEESH_EEENS_12float_e4m3_tENS5_IJlSD_lEEESJ_SK_NS4_8TiledMMAINS4_8MMA_AtomIJNS4_10MMA_TraitsINS4_25SM100_MMA_F8F6F4_2x1SM_SSEJSJ_SJ_fSG_SH_NS4_17integral_constantINS4_4UMMA5MajorELSR_0EEESS_NSP_INSQ_7ScaleInELST_0EEESU_EEEEEENS4_6LayoutINS5_IJSD_SD_SD_EEENS5_IJNSA_ILi0EEESZ_SZ_EEEEENS5_IJNS4_10UnderscoreES12_S12_EEEEENS4_28SM100_TMA_2SM_LOAD_MULTICASTENS4_14ComposedLayoutINS4_7SwizzleILi2ELi4ELi3EEENS4_18smem_ptr_flag_bitsILi8EEENSX_INS5_IJNSA_ILi8EEESH_EEENS5_IJSH_SD_EEEEEEEvNS4_8identityENS4_18SM100_TMA_2SM_LOADES1F_vS1G_EENS_8epilogue10collective18CollectiveEpilogueINS1J_23Sm100TmaWarpSpecializedILi1ELi1ELi32ELb0ELb0EEEJNS5_IJSH_SH_SH_EEENS5_IJNSX_ISH_SD_EES1P_EEESJ_SK_SJ_SK_NS1J_6fusion15FusionCallbacksIS1N_NS1R_17LinearCombinationISJ_fSJ_fLNS_15FloatRoundStyleE2EEES1O_S1Q_JEEENS4_5SM1004TMEM4LOAD26SM100_TMEM_LOAD_32dp32b32xENS4_13SM90_TMA_LOADES1F_NS4_39AutoVectorizingCopyWithAssumedAlignmentILi128EEENS4_14SM90_TMA_STOREES1F_S23_S23_EEEvvEEEEvNT_6ParamsE)
        /*0008*/ 	.word	0x0000005a


	//----- nvinfo : EIATTR_FRAME_SIZE
	.align		4
.L_19:
        /*000c*/ 	.byte	0x04, 0x11
        /*000e*/ 	.short	(.L_21 - .L_20)
	.align		4
.L_20:
        /*0010*/ 	.word	index@($__internal_2_$__cuda_sm10x_tcgen05_guardrail_trap_unallocated_columns_being_dealloced)
        /*0014*/ 	.word	0x00000000


	//----- nvinfo : EIATTR_FRAME_SIZE
	.align		4
.L_21:
        /*0018*/ 	.byte	0x04, 0x11
        /*001a*/ 	.short	(.L_23 - .L_22)
	.align		4
.L_22:
        /*001c*/ 	.word	index@($__internal_1_$__cuda_sm10x_tcgen05_guardrail_trap_phase_invalid_during_alloc)
        /*0020*/ 	.word	0x00000000


	//----- nvinfo : EIATTR_FRAME_SIZE
	.align		4
.L_23:
        /*0024*/ 	.byte	0x04, 0x11
        /*0026*/ 	.short	(.L_25 - .L_24)
	.align		4
.L_24:
        /*0028*/ 	.word	index@($__internal_0_$__cuda_sm10x_tcgen05_guardrail_trap_col_being_dealloced_not_returned_by_alloc)
        /*002c*/ 	.word	0x00000000


	//----- nvinfo : EIATTR_FRAME_SIZE
	.align		4
.L_25:
        /*0030*/ 	.byte	0x04, 0x11
        /*0032*/ 	.short	(.L_27 - .L_26)
	.align		4
.L_26:
        /*0034*/ 	.word	index@(_ZN7cutlass13device_kernelINS_4gemm6kernel13GemmUniversalIN4cute5tupleIJiiiiEEENS1_10collective13CollectiveMmaINS1_35MainloopSm100TmaUmmaWarpSpecializedILi36ELi2ELi4ENS5_IJNS4_1CILi2EEENSA_ILi4EEENSA_ILi1EEEEEEEENS5_IJNSA_ILi128EEENSA_ILi64EEESH_EEENS_12float_e4m3_tENS5_IJlSD_lEEESJ_SK_NS4_8TiledMMAINS4_8MMA_AtomIJNS4_10MMA_TraitsINS4_25SM100_MMA_F8F6F4_2x1SM_SSEJSJ_SJ_fSG_SH_NS4_17integral_constantINS4_4UMMA5MajorELSR_0EEESS_NSP_INSQ_7ScaleInELST_0EEESU_EEEEEENS4_6LayoutINS5_IJSD_SD_SD_EEENS5_IJNSA_ILi0EEESZ_SZ_EEEEENS5_IJNS4_10UnderscoreES12_S12_EEEEENS4_28SM100_TMA_2SM_LOAD_MULTICASTENS4_14ComposedLayoutINS4_7SwizzleILi2ELi4ELi3EEENS4_18smem_ptr_flag_bitsILi8EEENSX_INS5_IJNSA_ILi8EEESH_EEENS5_IJSH_SD_EEEEEEEvNS4_8identityENS4_18SM100_TMA_2SM_LOADES1F_vS1G_EENS_8epilogue10collective18CollectiveEpilogueINS1J_23Sm100TmaWarpSpecializedILi1ELi1ELi32ELb0ELb0EEEJNS5_IJSH_SH_SH_EEENS5_IJNSX_ISH_SD_EES1P_EEESJ_SK_SJ_SK_NS1J_6fusion15FusionCallbacksIS1N_NS1R_17LinearCombinationISJ_fSJ_fLNS_15FloatRoundStyleE2EEES1O_S1Q_JEEENS4_5SM1004TMEM4LOAD26SM100_TMEM_LOAD_32dp32b32xENS4_13SM90_TMA_LOADES1F_NS4_39AutoVectorizingCopyWithAssumedAlignmentILi128EEENS4_14SM90_TMA_STOREES1F_S23_S23_EEEvvEEEEvNT_6ParamsE)
        /*0038*/ 	.word	0x00000000


	//----- nvinfo : EIATTR_MIN_STACK_SIZE
	.align		4
.L_27:
        /*003c*/ 	.byte	0x04, 0x12
        /*003e*/ 	.short	(.L_29 - .L_28)
	.align		4
.L_28:
        /*0040*/ 	.word	index@(_ZN7cutlass13device_kernelINS_4gemm6kernel13GemmUniversalIN4cute5tupleIJiiiiEEENS1_10collective13CollectiveMmaINS1_35MainloopSm100TmaUmmaWarpSpecializedILi36ELi2ELi4ENS5_IJNS4_1CILi2EEENSA_ILi4EEENSA_ILi1EEEEEEEENS5_IJNSA_ILi128EEENSA_ILi64EEESH_EEENS_12float_e4m3_tENS5_IJlSD_lEEESJ_SK_NS4_8TiledMMAINS4_8MMA_AtomIJNS4_10MMA_TraitsINS4_25SM100_MMA_F8F6F4_2x1SM_SSEJSJ_SJ_fSG_SH_NS4_17integral_constantINS4_4UMMA5MajorELSR_0EEESS_NSP_INSQ_7ScaleInELST_0EEESU_EEEEEENS4_6LayoutINS5_IJSD_SD_SD_EEENS5_IJNSA_ILi0EEESZ_SZ_EEEEENS5_IJNS4_10UnderscoreES12_S12_EEEEENS4_28SM100_TMA_2SM_LOAD_MULTICASTENS4_14ComposedLayoutINS4_7SwizzleILi2ELi4ELi3EEENS4_18smem_ptr_flag_bitsILi8EEENSX_INS5_IJNSA_ILi8EEESH_EEENS5_IJSH_SD_EEEEEEEvNS4_8identityENS4_18SM100_TMA_2SM_LOADES1F_vS1G_EENS_8epilogue10collective18CollectiveEpilogueINS1J_23Sm100TmaWarpSpecializedILi1ELi1ELi32ELb0ELb0EEEJNS5_IJSH_SH_SH_EEENS5_IJNSX_ISH_SD_EES1P_EEESJ_SK_SJ_SK_NS1J_6fusion15FusionCallbacksIS1N_NS1R_17LinearCombinationISJ_fSJ_fLNS_15FloatRoundStyleE2EEES1O_S1Q_JEEENS4_5SM1004TMEM4LOAD26SM100_TMEM_LOAD_32dp32b32xENS4_13SM90_TMA_LOADES1F_NS4_39AutoVectorizingCopyWithAssumedAlignmentILi128EEENS4_14SM90_TMA_STOREES1F_S23_S23_EEEvvEEEEvNT_6ParamsE)
        /*0044*/ 	.word	0x00000000
.L_29:


//--------------------- .nv.compat                --------------------------
	.section	.nv.compat,"",@"SHT_CUDA_COMPAT_INFO"
	.align	4
        /*0000*/ 	.byte	0x02, 0x09, 0x01, 0x00, 0x02, 0x02, 0x02, 0x00, 0x02, 0x05, 0x05, 0x00, 0x03, 0x07, 0x01, 0x01
        /*0010*/ 	.byte	0x02, 0x03, 0x01, 0x00, 0x02, 0x06, 0x01, 0x00, 0x04, 0x0b, 0x08, 0x00, 0x09, 0x00, 0x00, 0x00
        /*0020*/ 	.byte	0x00, 0x00, 0x00, 0x00


//--------------------- .nv.info._ZN7cutlass13device_kernelINS_4gemm6kernel13GemmUniversalIN4cute5tupleIJiiiiEEENS1_10collective13CollectiveMmaINS1_35MainloopSm100TmaUmmaWarpSpecializedILi36ELi2ELi4ENS5_IJNS4_1CILi2EEENSA_ILi4EEENSA_ILi1EEEEEEEENS5_IJNSA_ILi128EEENSA_ILi64EEESH_EEENS_12float_e4m3_tENS5_IJlSD_lEEESJ_SK_NS4_8TiledMMAINS4_8MMA_AtomIJNS4_10MMA_TraitsINS4_25SM100_MMA_F8F6F4_2x1SM_SSEJSJ_SJ_fSG_SH_NS4_17integral_constantINS4_4UMMA5MajorELSR_0EEESS_NSP_INSQ_7ScaleInELST_0EEESU_EEEEEENS4_6LayoutINS5_IJSD_SD_SD_EEENS5_IJNSA_ILi0EEESZ_SZ_EEEEENS5_IJNS4_10UnderscoreES12_S12_EEEEENS4_28SM100_TMA_2SM_LOAD_MULTICASTENS4_14ComposedLayoutINS4_7SwizzleILi2ELi4ELi3EEENS4_18smem_ptr_flag_bitsILi8EEENSX_INS5_IJNSA_ILi8EEESH_EEENS5_IJSH_SD_EEEEEEEvNS4_8identityENS4_18SM100_TMA_2SM_LOADES1F_vS1G_EENS_8epilogue10collective18CollectiveEpilogueINS1J_23Sm100TmaWarpSpecializedILi1ELi1ELi32ELb0ELb0EEEJNS5_IJSH_SH_SH_EEENS5_IJNSX_ISH_SD_EES1P_EEESJ_SK_SJ_SK_NS1J_6fusion15FusionCallbacksIS1N_NS1R_17LinearCombinationISJ_fSJ_fLNS_15FloatRoundStyleE2EEES1O_S1Q_JEEENS4_5SM1004TMEM4LOAD26SM100_TMEM_LOAD_32dp32b32xENS4_13SM90_TMA_LOADES1F_NS4_39AutoVectorizingCopyWithAssumedAlignmentILi128EEENS4_14SM90_TMA_STOREES1F_S23_S23_EEEvvEEEEvNT_6ParamsE --------------------------
	.section	.nv.info._ZN7cutlass13device_kernelINS_4gemm6kernel13GemmUniversalIN4cute5tupleIJiiiiEEENS1_10collective13CollectiveMmaINS1_35MainloopSm100TmaUmmaWarpSpecializedILi36ELi2ELi4ENS5_IJNS4_1CILi2EEENSA_ILi4EEENSA_ILi1EEEEEEEENS5_IJNSA_ILi128EEENSA_ILi64EEESH_EEENS_12float_e4m3_tENS5_IJlSD_lEEESJ_SK_NS4_8TiledMMAINS4_8MMA_AtomIJNS4_10MMA_TraitsINS4_25SM100_MMA_F8F6F4_2x1SM_SSEJSJ_SJ_fSG_SH_NS4_17integral_constantINS4_4UMMA5MajorELSR_0EEESS_NSP_INSQ_7ScaleInELST_0EEESU_EEEEEENS4_6LayoutINS5_IJSD_SD_SD_EEENS5_IJNSA_ILi0EEESZ_SZ_EEEEENS5_IJNS4_10UnderscoreES12_S12_EEEEENS4_28SM100_TMA_2SM_LOAD_MULTICASTENS4_14ComposedLayoutINS4_7SwizzleILi2ELi4ELi3EEENS4_18smem_ptr_flag_bitsILi8EEENSX_INS5_IJNSA_ILi8EEESH_EEENS5_IJSH_SD_EEEEEEEvNS4_8identityENS4_18SM100_TMA_2SM_LOADES1F_vS1G_EENS_8epilogue10collective18CollectiveEpilogueINS1J_23Sm100TmaWarpSpecializedILi1ELi1ELi32ELb0ELb0EEEJNS5_IJSH_SH_SH_EEENS5_IJNSX_ISH_SD_EES1P_EEESJ_SK_SJ_SK_NS1J_6fusion15FusionCallbacksIS1N_NS1R_17LinearCombinationISJ_fSJ_fLNS_15FloatRoundStyleE2EEES1O_S1Q_JEEENS4_5SM1004TMEM4LOAD26SM100_TMEM_LOAD_32dp32b32xENS4_13SM90_TMA_LOADES1F_NS4_39AutoVectorizingCopyWithAssumedAlignmentILi128EEENS4_14SM90_TMA_STOREES1F_S23_S23_EEEvvEEEEvNT_6ParamsE,"",@"SHT_CUDA_INFO"
	.sectionflags	@""
	.align	4


	//----- nvinfo : EIATTR_CUDA_API_VERSION
	.align		4
        /*0000*/ 	.byte	0x04, 0x37
        /*0002*/ 	.short	(.L_31 - .L_30)
.L_30:
        /*0004*/ 	.word	0x00000082


	//----- nvinfo : EIATTR_KPARAM_INFO
	.align		4
.L_31:
        /*0008*/ 	.byte	0x04, 0x17
        /*000a*/ 	.short	(.L_33 - .L_32)
.L_32:
        /*000c*/ 	.word	0x00000000
        /*0010*/ 	.short	0x0000
        /*0012*/ 	.short	0x0000
        /*0014*/ 	.byte	0x00, 0xf0, 0x01, 0x20


	//----- nvinfo : EIATTR_AT_ENTRY_FRAGMENTS
	.align		4
.L_33:
        /*0018*/ 	.byte	0x04, 0x4f
        /*001a*/ 	.short	(.L_35 - .L_34)


	//   ....[0]....
.L_34:
        /*001c*/ 	.word	0x00000007


	//----- nvinfo : EIATTR_RESERVED_SMEM_USED
	.align		4
.L_35:
        /*0020*/ 	.byte	0x01, 0x41
	.zero		2


	//----- nvinfo : EIATTR_SPARSE_MMA_MASK
	.align		4
        /*0024*/ 	.byte	0x03, 0x50
        /*0026*/ 	.short	0x0000


	//----- nvinfo : EIATTR_TCGEN05_2CTA_USED
	.align		4
        /*0028*/ 	.byte	0x01, 0x52
	.zero		2


	//----- nvinfo : EIATTR_MAXREG_COUNT
	.align		4
        /*002c*/ 	.byte	0x03, 0x1b
        /*002e*/ 	.short	0x00ff


	//----- nvinfo : EIATTR_NUM_BARRIERS
	.align		4
        /*0030*/ 	.byte	0x02, 0x4c
        /*0032*/ 	.byte	0x07
	.zero		1


	//----- nvinfo : EIATTR_EXTERNS
	.align		4
        /*0034*/ 	.byte	0x04, 0x0f
        /*0036*/ 	.short	(.L_37 - .L_36)


	//   ....[0]....
	.align		4
.L_36:
        /*0038*/ 	.word	index@(__assertfail)


	//----- nvinfo : EIATTR_MERCURY_ISA_VERSION
	.align		4
.L_37:
        /*003c*/ 	.byte	0x03, 0x5f
        /*003e*/ 	.short	0x0101


	//----- nvinfo : EIATTR_INT_WARP_WIDE_INSTR_OFFSETS
	.align		4
        /*0040*/ 	.byte	0x04, 0x31
        /*0042*/ 	.short	(.L_39 - .L_38)


	//   ....[0]....
.L_38:
        /*0044*/ 	.word	0x00001120


	//   ....[1]....
        /*0048*/ 	.word	0x000011c0


	//   ....[2]....
        /*004c*/ 	.word	0x00005680


	//   ....[3]....
        /*0050*/ 	.word	0x000056b0


	//   ....[4]....
        /*0054*/ 	.word	0x00005700


	//   ....[5]....
        /*0058*/ 	.word	0x00006190


	//   ....[6]....
        /*005c*/ 	.word	0x00006240


	//----- nvinfo : EIATTR_COOP_GROUP_MASK_REGIDS
	.align		4
.L_39:
        /*0060*/ 	.byte	0x04, 0x29
        /*0062*/ 	.short	(.L_41 - .L_40)


	//   ....[0]....
.L_40:
        /*0064*/ 	.word	0xffffffff


	//   ....[1]....
        /*0068*/ 	.word	0xffffffff


	//   ....[2]....
        /*006c*/ 	.word	0xffffffff


	//   ....[3]....
        /*0070*/ 	.word	0xffffffff


	//   ....[4]....
        /*0074*/ 	.word	0xffffffff


	//   ....[5]....
        /*0078*/ 	.word	0xffffffff


	//   ....[6]....
        /*007c*/ 	.word	0xffffffff


	//   ....[7]....
        /*0080*/ 	.word	0xffffffff


	//   ....[8]....
        /*0084*/ 	.word	0xffffffff


	//   ....[9]....
        /*0088*/ 	.word	0xffffffff


	//   ....[10]....
        /*008c*/ 	.word	0xffffffff


	//   ....[11]....
        /*0090*/ 	.word	0xffffffff


	//   ....[12]....
        /*0094*/ 	.word	0xffffffff


	//   ....[13]....
        /*0098*/ 	.word	0xffffffff


	//----- nvinfo : EIATTR_COOP_GROUP_INSTR_OFFSETS
	.align		4
.L_41:
        /*009c*/ 	.byte	0x04, 0x28
        /*009e*/ 	.short	(.L_43 - .L_42)


	//   ....[0]....
.L_42:
        /*00a0*/ 	.word	0x000000c0


	//   ....[1]....
        /*00a4*/ 	.word	0x00000500


	//   ....[2]....
        /*00a8*/ 	.word	0x00000af0


	//   ....[3]....
        /*00ac*/ 	.word	0x00000c20


	//   ....[4]....
        /*00b0*/ 	.word	0x00000d10


	//   ....[5]....
        /*00b4*/ 	.word	0x00000e70


	//   ....[6]....
        /*00b8*/ 	.word	0x00001000


	//   ....[7]....
        /*00bc*/ 	.word	0x00001240


	//   ....[8]....
        /*00c0*/ 	.word	0x00002530


	//   ....[9]....
        /*00c4*/ 	.word	0x00004550


	//   ....[10]....
        /*00c8*/ 	.word	0x00004a20


	//   ....[11]....
        /*00cc*/ 	.word	0x00004a50


	//   ....[12]....
        /*00d0*/ 	.word	0x000055a0


	//   ....[13]....
        /*00d4*/ 	.word	0x000057a0


	//----- nvinfo : EIATTR_VRC_CTA_INIT_COUNT
	.align		4
.L_43:
        /*00d8*/ 	.byte	0x02, 0x4a
        /*00da*/ 	.byte	0x80
	.zero		1


	//----- nvinfo : EIATTR_SYSCALL_OFFSETS
	.align		4
        /*00dc*/ 	.byte	0x04, 0x46
        /*00de*/ 	.short	(.L_45 - .L_44)


	//   ....[0]....
.L_44:
        /*00e0*/ 	.word	0x00006d20


	//   ....[1]....
        /*00e4*/ 	.word	0x00006e60


	//   ....[2]....
        /*00e8*/ 	.word	0x00007580


	//----- nvinfo : EIATTR_MBARRIER_INSTR_OFFSETS
	.align		4
.L_45:
        /*00ec*/ 	.byte	0x04, 0x39
        /*00ee*/ 	.short	(.L_47 - .L_46)


	//   ....[0]....
.L_46:
        /*00f0*/ 	.word	0x00000650
        /*00f4*/ 	.word	0x000000ff
        /*00f8*/ 	.word	0x00000000
        /*00fc*/ 	.short	0x0100
        /*00fe*/ 	.byte	0x06
	.zero		1


	//   ....[1]....
        /*0100*/ 	.word	0x00000660
        /*0104*/ 	.word	0x000000ff
        /*0108*/ 	.word	0x00000120
        /*010c*/ 	.short	0x0100
        /*010e*/ 	.byte	0x06
	.zero		1


	//   ....[2]....
        /*0110*/ 	.word	0x00000670
        /*0114*/ 	.word	0x000000ff
        /*0118*/ 	.word	0x00000008
        /*011c*/ 	.short	0x0100
        /*011e*/ 	.byte	0x06
	.zero		1


	//   ....[3]....
        /*0120*/ 	.word	0x00000680
        /*0124*/ 	.word	0x000000ff
        /*0128*/ 	.word	0x00000128
        /*012c*/ 	.short	0x0100
        /*012e*/ 	.byte	0x06
	.zero		1


	//   ....[4]....
        /*0130*/ 	.word	0x00000690
        /*0134*/ 	.word	0x000000ff
        /*0138*/ 	.word	0x00000010
        /*013c*/ 	.short	0x0100
        /*013e*/ 	.byte	0x06
	.zero		1


	//   ....[5]....
        /*0140*/ 	.word	0x000006a0
        /*0144*/ 	.word	0x000000ff
        /*0148*/ 	.word	0x00000130
        /*014c*/ 	.short	0x0100
        /*014e*/ 	.byte	0x06
	.zero		1


	//   ....[6]....
        /*0150*/ 	.word	0x000006b0
        /*0154*/ 	.word	0x000000ff
        /*0158*/ 	.word	0x00000018
        /*015c*/ 	.short	0x0100
        /*015e*/ 	.byte	0x06
	.zero		1


	//   ....[7]....
        /*0160*/ 	.word	0x000006c0
        /*0164*/ 	.word	0x000000ff
        /*0168*/ 	.word	0x00000138
        /*016c*/ 	.short	0x0100
        /*016e*/ 	.byte	0x06
	.zero		1


	//   ....[8]....
        /*0170*/ 	.word	0x000006d0
        /*0174*/ 	.word	0x000000ff
        /*0178*/ 	.word	0x00000020
        /*017c*/ 	.short	0x0100
        /*017e*/ 	.byte	0x06
	.zero		1


	//   ....[9]....
        /*0180*/ 	.word	0x000006e0
        /*0184*/ 	.word	0x000000ff
        /*0188*/ 	.word	0x00000140
        /*018c*/ 	.short	0x0100
        /*018e*/ 	.byte	0x06
	.zero		1


	//   ....[10]....
        /*0190*/ 	.word	0x000006f0
        /*0194*/ 	.word	0x000000ff
        /*0198*/ 	.word	0x00000028
        /*019c*/ 	.short	0x0100
        /*019e*/ 	.byte	0x06
	.zero		1


	//   ....[11]....
        /*01a0*/ 	.word	0x00000700
        /*01a4*/ 	.word	0x000000ff
        /*01a8*/ 	.word	0x00000148
        /*01ac*/ 	.short	0x0100
        /*01ae*/ 	.byte	0x06
	.zero		1


	//   ....[12]....
        /*01b0*/ 	.word	0x00000710
        /*01b4*/ 	.word	0x000000ff
        /*01b8*/ 	.word	0x00000030
        /*01bc*/ 	.short	0x0100
        /*01be*/ 	.byte	0x06
	.zero		1


	//   ....[13]....
        /*01c0*/ 	.word	0x00000720
        /*01c4*/ 	.word	0x000000ff
        /*01c8*/ 	.word	0x00000150
        /*01cc*/ 	.short	0x0100
        /*01ce*/ 	.byte	0x06
	.zero		1


	//   ....[14]....
        /*01d0*/ 	.word	0x00000730
        /*01d4*/ 	.word	0x000000ff
        /*01d8*/ 	.word	0x00000038
        /*01dc*/ 	.short	0x0100
        /*01de*/ 	.byte	0x06
	.zero		1


	//   ....[15]....
        /*01e0*/ 	.word	0x00000740
        /*01e4*/ 	.word	0x000000ff
        /*01e8*/ 	.word	0x00000158
        /*01ec*/ 	.short	0x0100
        /*01ee*/ 	.byte	0x06
	.zero		1


	//   ....[16]....
        /*01f0*/ 	.word	0x00000750
        /*01f4*/ 	.word	0x000000ff
        /*01f8*/ 	.word	0x00000040
        /*01fc*/ 	.short	0x0100
        /*01fe*/ 	.byte	0x06
	.zero		1


	//   ....[17]....
        /*0200*/ 	.word	0x00000760
        /*0204*/ 	.word	0x000000ff
        /*0208*/ 	.word	0x00000160
        /*020c*/ 	.short	0x0100
        /*020e*/ 	.byte	0x06
	.zero		1


	//   ....[18]....
        /*0210*/ 	.word	0x00000770
        /*0214*/ 	.word	0x000000ff
        /*0218*/ 	.word	0x00000048
        /*021c*/ 	.short	0x0100
        /*021e*/ 	.byte	0x06
	.zero		1


	//   ....[19]....
        /*0220*/ 	.word	0x00000780
        /*0224*/ 	.word	0x000000ff
        /*0228*/ 	.word	0x00000168
        /*022c*/ 	.short	0x0100
        /*022e*/ 	.byte	0x06
	.zero		1


	//   ....[20]....
        /*0230*/ 	.word	0x00000790
        /*0234*/ 	.word	0x000000ff
        /*0238*/ 	.word	0x00000050
        /*023c*/ 	.short	0x0100
        /*023e*/ 	.byte	0x06
	.zero		1


	//   ....[21]....
        /*0240*/ 	.word	0x000007a0
        /*0244*/ 	.word	0x000000ff
        /*0248*/ 	.word	0x00000170
        /*024c*/ 	.short	0x0100
        /*024e*/ 	.byte	0x06
	.zero		1


	//   ....[22]....
        /*0250*/ 	.word	0x000007b0
        /*0254*/ 	.word	0x000000ff
        /*0258*/ 	.word	0x00000058
        /*025c*/ 	.short	0x0100
        /*025e*/ 	.byte	0x06
	.zero		1


	//   ....[23]....
        /*0260*/ 	.word	0x000007c0
        /*0264*/ 	.word	0x000000ff
        /*0268*/ 	.word	0x00000178
        /*026c*/ 	.short	0x0100
        /*026e*/ 	.byte	0x06
	.zero		1


	//   ....[24]....
        /*0270*/ 	.word	0x000007d0
        /*0274*/ 	.word	0x000000ff
        /*0278*/ 	.word	0x00000060
        /*027c*/ 	.short	0x0100
        /*027e*/ 	.byte	0x06
	.zero		1


	//   ....[25]....
        /*0280*/ 	.word	0x000007e0
        /*0284*/ 	.word	0x000000ff
        /*0288*/ 	.word	0x00000180
        /*028c*/ 	.short	0x0100
        /*028e*/ 	.byte	0x06
	.zero		1


	//   ....[26]....
        /*0290*/ 	.word	0x000007f0
        /*0294*/ 	.word	0x000000ff
        /*0298*/ 	.word	0x00000068
        /*029c*/ 	.short	0x0100
        /*029e*/ 	.byte	0x06
	.zero		1


	//   ....[27]....
        /*02a0*/ 	.word	0x00000800
        /*02a4*/ 	.word	0x000000ff
        /*02a8*/ 	.word	0x00000188
        /*02ac*/ 	.short	0x0100
        /*02ae*/ 	.byte	0x06
	.zero		1


	//   ....[28]....
        /*02b0*/ 	.word	0x00000810
        /*02b4*/ 	.word	0x000000ff
        /*02b8*/ 	.word	0x00000070
        /*02bc*/ 	.short	0x0100
        /*02be*/ 	.byte	0x06
	.zero		1


	//   ....[29]....
        /*02c0*/ 	.word	0x00000820
        /*02c4*/ 	.word	0x000000ff
        /*02c8*/ 	.word	0x00000190
        /*02cc*/ 	.short	0x0100
        /*02ce*/ 	.byte	0x06
	.zero		1


	//   ....[30]....
        /*02d0*/ 	.word	0x00000830
        /*02d4*/ 	.word	0x000000ff
        /*02d8*/ 	.word	0x00000078
        /*02dc*/ 	.short	0x0100
        /*02de*/ 	.byte	0x06
	.zero		1


	//   ....[31]....
        /*02e0*/ 	.word	0x00000840
        /*02e4*/ 	.word	0x000000ff
        /*02e8*/ 	.word	0x00000198
        /*02ec*/ 	.short	0x0100
        /*02ee*/ 	.byte	0x06
	.zero		1


	//   ....[32]....
        /*02f0*/ 	.word	0x00000850
        /*02f4*/ 	.word	0x000000ff
        /*02f8*/ 	.word	0x00000080
        /*02fc*/ 	.short	0x0100
        /*02fe*/ 	.byte	0x06
	.zero		1


	//   ....[33]....
        /*0300*/ 	.word	0x00000860
        /*0304*/ 	.word	0x000000ff
        /*0308*/ 	.word	0x000001a0
        /*030c*/ 	.short	0x0100
        /*030e*/ 	.byte	0x06
	.zero		1


	//   ....[34]....
        /*0310*/ 	.word	0x00000870
        /*0314*/ 	.word	0x000000ff
        /*0318*/ 	.word	0x00000088
        /*031c*/ 	.short	0x0100
        /*031e*/ 	.byte	0x06
	.zero		1


	//   ....[35]....
        /*0320*/ 	.word	0x00000880
        /*0324*/ 	.word	0x000000ff
        /*0328*/ 	.word	0x000001a8
        /*032c*/ 	.short	0x0100
        /*032e*/ 	.byte	0x06
	.zero		1


	//   ....[36]....
        /*0330*/ 	.word	0x00000890
        /*0334*/ 	.word	0x000000ff
        /*0338*/ 	.word	0x00000090
        /*033c*/ 	.short	0x0100
        /*033e*/ 	.byte	0x06
	.zero		1


	//   ....[37]....
        /*0340*/ 	.word	0x000008a0
        /*0344*/ 	.word	0x000000ff
        /*0348*/ 	.word	0x000001b0
        /*034c*/ 	.short	0x0100
        /*034e*/ 	.byte	0x06
	.zero		1


	//   ....[38]....
        /*0350*/ 	.word	0x000008b0
        /*0354*/ 	.word	0x000000ff
        /*0358*/ 	.word	0x00000098
        /*035c*/ 	.short	0x0100
        /*035e*/ 	.byte	0x06
	.zero		1


	//   ....[39]....
        /*0360*/ 	.word	0x000008c0
        /*0364*/ 	.word	0x000000ff
        /*0368*/ 	.word	0x000001b8
        /*036c*/ 	.short	0x0100
        /*036e*/ 	.byte	0x06
	.zero		1


	//   ....[40]....
        /*0370*/ 	.word	0x000008d0
        /*0374*/ 	.word	0x000000ff
        /*0378*/ 	.word	0x000000a0
        /*037c*/ 	.short	0x0100
        /*037e*/ 	.byte	0x06
	.zero		1


	//   ....[41]....
        /*0380*/ 	.word	0x000008e0
        /*0384*/ 	.word	0x000000ff
        /*0388*/ 	.word	0x000001c0
        /*038c*/ 	.short	0x0100
        /*038e*/ 	.byte	0x06
	.zero		1


	//   ....[42]....
        /*0390*/ 	.word	0x000008f0
        /*0394*/ 	.word	0x000000ff
        /*0398*/ 	.word	0x000000a8
        /*039c*/ 	.short	0x0100
        /*039e*/ 	.byte	0x06
	.zero		1


	//   ....[43]....
        /*03a0*/ 	.word	0x00000900
        /*03a4*/ 	.word	0x000000ff
        /*03a8*/ 	.word	0x000001c8
        /*03ac*/ 	.short	0x0100
        /*03ae*/ 	.byte	0x06
	.zero		1


	//   ....[44]....
        /*03b0*/ 	.word	0x00000910
        /*03b4*/ 	.word	0x000000ff
        /*03b8*/ 	.word	0x000000b0
        /*03bc*/ 	.short	0x0100
        /*03be*/ 	.byte	0x06
	.zero		1


	//   ....[45]....
        /*03c0*/ 	.word	0x00000920
        /*03c4*/ 	.word	0x000000ff
        /*03c8*/ 	.word	0x000001d0
        /*03cc*/ 	.short	0x0100
        /*03ce*/ 	.byte	0x06
	.zero		1


	//   ....[46]....
        /*03d0*/ 	.word	0x00000930
        /*03d4*/ 	.word	0x000000ff
        /*03d8*/ 	.word	0x000000b8
        /*03dc*/ 	.short	0x0100
        /*03de*/ 	.byte	0x06
	.zero		1


	//   ....[47]....
        /*03e0*/ 	.word	0x00000940
        /*03e4*/ 	.word	0x000000ff
        /*03e8*/ 	.word	0x000001d8
        /*03ec*/ 	.short	0x0100
        /*03ee*/ 	.byte	0x06
	.zero		1


	//   ....[48]....
        /*03f0*/ 	.word	0x00000950
        /*03f4*/ 	.word	0x000000ff
        /*03f8*/ 	.word	0x000000c0
        /*03fc*/ 	.short	0x0100
        /*03fe*/ 	.byte	0x06
	.zero		1


	//   ....[49]....
        /*0400*/ 	.word	0x00000960
        /*0404*/ 	.word	0x000000ff
        /*0408*/ 	.word	0x000001e0
        /*040c*/ 	.short	0x0100
        /*040e*/ 	.byte	0x06
	.zero		1


	//   ....[50]....
        /*0410*/ 	.word	0x00000970
        /*0414*/ 	.word	0x000000ff
        /*0418*/ 	.word	0x000000c8
        /*041c*/ 	.short	0x0100
        /*041e*/ 	.byte	0x06
	.zero		1


	//   ....[51]....
        /*0420*/ 	.word	0x00000980
        /*0424*/ 	.word	0x000000ff
        /*0428*/ 	.word	0x000001e8
        /*042c*/ 	.short	0x0100
        /*042e*/ 	.byte	0x06
	.zero		1


	//   ....[52]....
        /*0430*/ 	.word	0x00000990
        /*0434*/ 	.word	0x000000ff
        /*0438*/ 	.word	0x000000d0
        /*043c*/ 	.short	0x0100
        /*043e*/ 	.byte	0x06
	.zero		1


	//   ....[53]....
        /*0440*/ 	.word	0x000009a0
        /*0444*/ 	.word	0x000000ff
        /*0448*/ 	.word	0x000001f0
        /*044c*/ 	.short	0x0100
        /*044e*/ 	.byte	0x06
	.zero		1


	//   ....[54]....
        /*0450*/ 	.word	0x000009b0
        /*0454*/ 	.word	0x000000ff
        /*0458*/ 	.word	0x000000d8
        /*045c*/ 	.short	0x0100
        /*045e*/ 	.byte	0x06
	.zero		1


	//   ....[55]....
        /*0460*/ 	.word	0x000009c0
        /*0464*/ 	.word	0x000000ff
        /*0468*/ 	.word	0x000001f8
        /*046c*/ 	.short	0x0100
        /*046e*/ 	.byte	0x06
	.zero		1


	//   ....[56]....
        /*0470*/ 	.word	0x000009d0
        /*0474*/ 	.word	0x000000ff
        /*0478*/ 	.word	0x000000e0
        /*047c*/ 	.short	0x0100
        /*047e*/ 	.byte	0x06
	.zero		1


	//   ....[57]....
        /*0480*/ 	.word	0x000009e0
        /*0484*/ 	.word	0x000000ff
        /*0488*/ 	.word	0x00000200
        /*048c*/ 	.short	0x0100
        /*048e*/ 	.byte	0x06
	.zero		1


	//   ....[58]....
        /*0490*/ 	.word	0x000009f0
        /*0494*/ 	.word	0x000000ff
        /*0498*/ 	.word	0x000000e8
        /*049c*/ 	.short	0x0100
        /*049e*/ 	.byte	0x06
	.zero		1


	//   ....[59]....
        /*04a0*/ 	.word	0x00000a00
        /*04a4*/ 	.word	0x000000ff
        /*04a8*/ 	.word	0x00000208
        /*04ac*/ 	.short	0x0100
        /*04ae*/ 	.byte	0x06
	.zero		1


	//   ....[60]....
        /*04b0*/ 	.word	0x00000a10
        /*04b4*/ 	.word	0x000000ff
        /*04b8*/ 	.word	0x000000f0
        /*04bc*/ 	.short	0x0100
        /*04be*/ 	.byte	0x06
	.zero		1


	//   ....[61]....
        /*04c0*/ 	.word	0x00000a20
        /*04c4*/ 	.word	0x000000ff
        /*04c8*/ 	.word	0x00000210
        /*04cc*/ 	.short	0x0100
        /*04ce*/ 	.byte	0x06
	.zero		1


	//   ....[62]....
        /*04d0*/ 	.word	0x00000a30
        /*04d4*/ 	.word	0x000000ff
        /*04d8*/ 	.word	0x000000f8
        /*04dc*/ 	.short	0x0100
        /*04de*/ 	.byte	0x06
	.zero		1


	//   ....[63]....
        /*04e0*/ 	.word	0x00000a40
        /*04e4*/ 	.word	0x000000ff
        /*04e8*/ 	.word	0x00000218
        /*04ec*/ 	.short	0x0100
        /*04ee*/ 	.byte	0x06
	.zero		1


	//   ....[64]....
        /*04f0*/ 	.word	0x00000a50
        /*04f4*/ 	.word	0x000000ff
        /*04f8*/ 	.word	0x00000100
        /*04fc*/ 	.short	0x0100
        /*04fe*/ 	.byte	0x06
	.zero		1


	//   ....[65]....
        /*0500*/ 	.word	0x00000a60
        /*0504*/ 	.word	0x000000ff
        /*0508*/ 	.word	0x00000220
        /*050c*/ 	.short	0x0100
        /*050e*/ 	.byte	0x06
	.zero		1


	//   ....[66]....
        /*0510*/ 	.word	0x00000a70
        /*0514*/ 	.word	0x000000ff
        /*0518*/ 	.word	0x00000108
        /*051c*/ 	.short	0x0100
        /*051e*/ 	.byte	0x06
	.zero		1


	//   ....[67]....
        /*0520*/ 	.word	0x00000a80
        /*0524*/ 	.word	0x000000ff
        /*0528*/ 	.word	0x00000228
        /*052c*/ 	.short	0x0100
        /*052e*/ 	.byte	0x06
	.zero		1


	//   ....[68]....
        /*0530*/ 	.word	0x00000a90
        /*0534*/ 	.word	0x000000ff
        /*0538*/ 	.word	0x00000110
        /*053c*/ 	.short	0x0100
        /*053e*/ 	.byte	0x06
	.zero		1


	//   ....[69]....
        /*0540*/ 	.word	0x00000aa0
        /*0544*/ 	.word	0x000000ff
        /*0548*/ 	.word	0x00000230
        /*054c*/ 	.short	0x0100
        /*054e*/ 	.byte	0x06
	.zero		1


	//   ....[70]....
        /*0550*/ 	.word	0x00000ab0
        /*0554*/ 	.word	0x000000ff
        /*0558*/ 	.word	0x00000118
        /*055c*/ 	.short	0x0100
        /*055e*/ 	.byte	0x06
	.zero		1


	//   ....[71]....
        /*0560*/ 	.word	0x00000ac0
        /*0564*/ 	.word	0x000000ff
        /*0568*/ 	.word	0x00000238
        /*056c*/ 	.short	0x0100
        /*056e*/ 	.byte	0x06
	.zero		1


	//   ....[72]....
        /*0570*/ 	.word	0x00000bf0
        /*0574*/ 	.word	0x000000ff
        /*0578*/ 	.word	0x00000240
        /*057c*/ 	.short	0x0100
        /*057e*/ 	.byte	0x06
	.zero		1


	//   ....[73]....
        /*0580*/ 	.word	0x00000c00
        /*0584*/ 	.word	0x000000ff
        /*0588*/ 	.word	0x00000248
        /*058c*/ 	.short	0x0100
        /*058e*/ 	.byte	0x06
	.zero		1


	//   ....[74]....
        /*0590*/ 	.word	0x00000ce0
        /*0594*/ 	.word	0x000000ff
        /*0598*/ 	.word	0x00000250
        /*059c*/ 	.short	0x0100
        /*059e*/ 	.byte	0x05
	.zero		1


	//   ....[75]....
        /*05a0*/ 	.word	0x00000cf0
        /*05a4*/ 	.word	0x000000ff
        /*05a8*/ 	.word	0x00000258
        /*05ac*/ 	.short	0x0100
        /*05ae*/ 	.byte	0x05
	.zero		1


	//   ....[76]....
        /*05b0*/ 	.word	0x00000e20
        /*05b4*/ 	.word	0x000000ff
        /*05b8*/ 	.word	0x00000260
        /*05bc*/ 	.short	0x0100
        /*05be*/ 	.byte	0x05
	.zero		1


	//   ....[77]....
        /*05c0*/ 	.word	0x00000e30
        /*05c4*/ 	.word	0x000000ff
        /*05c8*/ 	.word	0x00000270
        /*05cc*/ 	.short	0x0100
        /*05ce*/ 	.byte	0x05
	.zero		1


	//   ....[78]....
        /*05d0*/ 	.word	0x00000e40
        /*05d4*/ 	.word	0x000000ff
        /*05d8*/ 	.word	0x00000268
        /*05dc*/ 	.short	0x0100
        /*05de*/ 	.byte	0x05
	.zero		1


	//   ....[79]....
        /*05e0*/ 	.word	0x00000e50
        /*05e4*/ 	.word	0x000000ff
        /*05e8*/ 	.word	0x00000278
        /*05ec*/ 	.short	0x0100
        /*05ee*/ 	.byte	0x05
	.zero		1


	//   ....[80]....
        /*05f0*/ 	.word	0x00000f70
        /*05f4*/ 	.word	0x000000ff
        /*05f8*/ 	.word	0x00000280
        /*05fc*/ 	.short	0x0100
        /*05fe*/ 	.byte	0x06
	.zero		1


	//   ....[81]....
        /*0600*/ 	.word	0x00000f80
        /*0604*/ 	.word	0x000000ff
        /*0608*/ 	.word	0x000002a0
        /*060c*/ 	.short	0x0100
        /*060e*/ 	.byte	0x06
	.zero		1


	//   ....[82]....
        /*0610*/ 	.word	0x00000f90
        /*0614*/ 	.word	0x000000ff
        /*0618*/ 	.word	0x00000288
        /*061c*/ 	.short	0x0100
        /*061e*/ 	.byte	0x06
	.zero		1


	//   ....[83]....
        /*0620*/ 	.word	0x00000fa0
        /*0624*/ 	.word	0x000000ff
        /*0628*/ 	.word	0x000002a8
        /*062c*/ 	.short	0x0100
        /*062e*/ 	.byte	0x06
	.zero		1


	//   ....[84]....
        /*0630*/ 	.word	0x00000fb0
        /*0634*/ 	.word	0x000000ff
        /*0638*/ 	.word	0x00000290
        /*063c*/ 	.short	0x0100
        /*063e*/ 	.byte	0x06
	.zero		1


	//   ....[85]....
        /*0640*/ 	.word	0x00000fc0
        /*0644*/ 	.word	0x000000ff
        /*0648*/ 	.word	0x000002b0
        /*064c*/ 	.short	0x0100
        /*064e*/ 	.byte	0x06
	.zero		1


	//   ....[86]....
        /*0650*/ 	.word	0x00000fd0
        /*0654*/ 	.word	0x000000ff
        /*0658*/ 	.word	0x00000298
        /*065c*/ 	.short	0x0100
        /*065e*/ 	.byte	0x06
	.zero		1


	//   ....[87]....
        /*0660*/ 	.word	0x00000fe0
        /*0664*/ 	.word	0x000000ff
        /*0668*/ 	.word	0x000002b8
        /*066c*/ 	.short	0x0100
        /*066e*/ 	.byte	0x06
	.zero		1


	//   ....[88]....
        /*0670*/ 	.word	0x000010d0
        /*0674*/ 	.word	0x000000ff
        /*0678*/ 	.word	0x000002c0
        /*067c*/ 	.short	0x0100
        /*067e*/ 	.byte	0x05
	.zero		1


	//   ....[89]....
        /*0680*/ 	.word	0x000010e0
        /*0684*/ 	.word	0x000000ff
        /*0688*/ 	.word	0x000002d0
        /*068c*/ 	.short	0x0100
        /*068e*/ 	.byte	0x05
	.zero		1


	//   ....[90]....
        /*0690*/ 	.word	0x000010f0
        /*0694*/ 	.word	0x000000ff
        /*0698*/ 	.word	0x000002c8
        /*069c*/ 	.short	0x0100
        /*069e*/ 	.byte	0x05
	.zero		1


	//   ....[91]....
        /*06a0*/ 	.word	0x00001100
        /*06a4*/ 	.word	0x000000ff
        /*06a8*/ 	.word	0x000002d8
        /*06ac*/ 	.short	0x0100
        /*06ae*/ 	.byte	0x05
	.zero		1


	//   ....[92]....
        /*06b0*/ 	.word	0x00001200
        /*06b4*/ 	.word	0x000000ff
        /*06b8*/ 	.word	0x000002e0
        /*06bc*/ 	.short	0x0100
        /*06be*/ 	.byte	0x04
	.zero		1


	//   ....[93]....
        /*06c0*/ 	.word	0x00001da0
        /*06c4*/ 	.word	0x00000000
        /*06c8*/ 	.word	0x000002d0
        /*06cc*/ 	.short	0x010a
        /*06ce*/ 	.byte	0xff
	.zero		1


	//   ....[94]....
        /*06d0*/ 	.word	0x00001dd0
        /*06d4*/ 	.word	0x00000000
        /*06d8*/ 	.word	0x000002c0
        /*06dc*/ 	.short	0x0101
        /*06de*/ 	.byte	0xff
	.zero		1


	//   ....[95]....
        /*06e0*/ 	.word	0x00001e90
        /*06e4*/ 	.word	0x000000ff
        /*06e8*/ 	.word	0x00000120
        /*06ec*/ 	.short	0x010a
        /*06ee*/ 	.byte	0x04
	.zero		1


	//   ....[96]....
        /*06f0*/ 	.word	0x00001f40
        /*06f4*/ 	.word	0x000000ff
        /*06f8*/ 	.word	0x00000120
        /*06fc*/ 	.short	0x010a
        /*06fe*/ 	.byte	0x21
	.zero		1


	//   ....[97]....
        /*0700*/ 	.word	0x00002100
        /*0704*/ 	.word	0x000000ff
        /*0708*/ 	.word	0x00000120
        /*070c*/ 	.short	0x010a
        /*070e*/ 	.byte	0x04
	.zero		1


	//   ....[98]....
        /*0710*/ 	.word	0x00002200
        /*0714*/ 	.word	0x000000ff
        /*0718*/ 	.word	0x00000258
        /*071c*/ 	.short	0x0101
        /*071e*/ 	.byte	0x0f
	.zero		1


	//   ....[99]....
        /*0720*/ 	.word	0x00002220
        /*0724*/ 	.word	0x000000ff
        /*0728*/ 	.word	0x00000120
        /*072c*/ 	.short	0x010a
        /*072e*/ 	.byte	0x05
	.zero		1


	//   ....[100]....
        /*0730*/ 	.word	0x000022a0
        /*0734*/ 	.word	0x000000ff
        /*0738*/ 	.word	0x00000120
        /*073c*/ 	.short	0x010a
        /*073e*/ 	.byte	0x21
	.zero		1


	//   ....[101]....
        /*0740*/ 	.word	0x00002430
        /*0744*/ 	.word	0x000000ff
        /*0748*/ 	.word	0x00000120
        /*074c*/ 	.short	0x010a
        /*074e*/ 	.byte	0x06
	.zero		1


	//   ....[102]....
        /*0750*/ 	.word	0x00002560
        /*0754*/ 	.word	0x00000003
        /*0758*/ 	.word	0x00000260
        /*075c*/ 	.short	0x010a
        /*075e*/ 	.byte	0xff
	.zero		1


	//   ....[103]....
        /*0760*/ 	.word	0x000026b0
        /*0764*/ 	.word	0x00000000
        /*0768*/ 	.word	0x00000000
        /*076c*/ 	.short	0x0101
        /*076e*/ 	.byte	0xff
	.zero		1


	//   ....[104]....
        /*0770*/ 	.word	0x00002bd0
        /*0774*/ 	.word	0x000000ff
        /*0778*/ 	.word	0x00000000
        /*077c*/ 	.short	0x010a
        /*077e*/ 	.byte	0x04
	.zero		1


	//   ....[105]....
        /*0780*/ 	.word	0x00002c60
        /*0784*/ 	.word	0x000000ff
        /*0788*/ 	.word	0x00000000
        /*078c*/ 	.short	0x010a
        /*078e*/ 	.byte	0x04
	.zero		1


	//   ....[106]....
        /*0790*/ 	.word	0x00002cf0
        /*0794*/ 	.word	0x000000ff
        /*0798*/ 	.word	0x00000000
        /*079c*/ 	.short	0x010a
        /*079e*/ 	.byte	0x04
	.zero		1


	//   ....[107]....
        /*07a0*/ 	.word	0x00002d80
        /*07a4*/ 	.word	0x000000ff
        /*07a8*/ 	.word	0x00000000
        /*07ac*/ 	.short	0x010a
        /*07ae*/ 	.byte	0x04
	.zero		1


	//   ....[108]....
        /*07b0*/ 	.word	0x00002e10
        /*07b4*/ 	.word	0x000000ff
        /*07b8*/ 	.word	0x00000000
        /*07bc*/ 	.short	0x010a
        /*07be*/ 	.byte	0x04
	.zero		1


	//   ....[109]....
        /*07c0*/ 	.word	0x00002ea0
        /*07c4*/ 	.word	0x000000ff
        /*07c8*/ 	.word	0x00000000
        /*07cc*/ 	.short	0x010a
        /*07ce*/ 	.byte	0x04
	.zero		1


	//   ....[110]....
        /*07d0*/ 	.word	0x00002f30
        /*07d4*/ 	.word	0x000000ff
        /*07d8*/ 	.word	0x00000000
        /*07dc*/ 	.short	0x010a
        /*07de*/ 	.byte	0x04
	.zero		1


	//   ....[111]....
        /*07e0*/ 	.word	0x00002fc0
        /*07e4*/ 	.word	0x000000ff
        /*07e8*/ 	.word	0x00000000
        /*07ec*/ 	.short	0x010a
        /*07ee*/ 	.byte	0x04
	.zero		1


	//   ....[112]....
        /*07f0*/ 	.word	0x00003050
        /*07f4*/ 	.word	0x000000ff
        /*07f8*/ 	.word	0x00000000
        /*07fc*/ 	.short	0x010a
        /*07fe*/ 	.byte	0x04
	.zero		1


	//   ....[113]....
        /*0800*/ 	.word	0x000030e0
        /*0804*/ 	.word	0x000000ff
        /*0808*/ 	.word	0x00000000
        /*080c*/ 	.short	0x010a
        /*080e*/ 	.byte	0x04
	.zero		1


	//   ....[114]....
        /*0810*/ 	.word	0x00003170
        /*0814*/ 	.word	0x000000ff
        /*0818*/ 	.word	0x00000000
        /*081c*/ 	.short	0x010a
        /*081e*/ 	.byte	0x04
	.zero		1


	//   ....[115]....
        /*0820*/ 	.word	0x00003200
        /*0824*/ 	.word	0x000000ff
        /*0828*/ 	.word	0x00000000
        /*082c*/ 	.short	0x010a
        /*082e*/ 	.byte	0x04
	.zero		1


	//   ....[116]....
        /*0830*/ 	.word	0x00003290
        /*0834*/ 	.word	0x000000ff
        /*0838*/ 	.word	0x00000000
        /*083c*/ 	.short	0x010a
        /*083e*/ 	.byte	0x04
	.zero		1


	//   ....[117]....
        /*0840*/ 	.word	0x00003320
        /*0844*/ 	.word	0x000000ff
        /*0848*/ 	.word	0x00000000
        /*084c*/ 	.short	0x010a
        /*084e*/ 	.byte	0x04
	.zero		1


	//   ....[118]....
        /*0850*/ 	.word	0x000033b0
        /*0854*/ 	.word	0x000000ff
        /*0858*/ 	.word	0x00000000
        /*085c*/ 	.short	0x010a
        /*085e*/ 	.byte	0x04
	.zero		1


	//   ....[119]....
        /*0860*/ 	.word	0x00003440
        /*0864*/ 	.word	0x000000ff
        /*0868*/ 	.word	0x00000000
        /*086c*/ 	.short	0x010a
        /*086e*/ 	.byte	0x04
	.zero		1


	//   ....[120]....
        /*0870*/ 	.word	0x000034d0
        /*0874*/ 	.word	0x000000ff
        /*0878*/ 	.word	0x00000000
        /*087c*/ 	.short	0x010a
        /*087e*/ 	.byte	0x04
	.zero		1


	//   ....[121]....
        /*0880*/ 	.word	0x00003560
        /*0884*/ 	.word	0x000000ff
        /*0888*/ 	.word	0x00000000
        /*088c*/ 	.short	0x010a
        /*088e*/ 	.byte	0x04
	.zero		1


	//   ....[122]....
        /*0890*/ 	.word	0x000035f0
        /*0894*/ 	.word	0x000000ff
        /*0898*/ 	.word	0x00000000
        /*089c*/ 	.short	0x010a
        /*089e*/ 	.byte	0x04
	.zero		1


	//   ....[123]....
        /*08a0*/ 	.word	0x00003680
        /*08a4*/ 	.word	0x000000ff
        /*08a8*/ 	.word	0x00000000
        /*08ac*/ 	.short	0x010a
        /*08ae*/ 	.byte	0x04
	.zero		1


	//   ....[124]....
        /*08b0*/ 	.word	0x00003710
        /*08b4*/ 	.word	0x000000ff
        /*08b8*/ 	.word	0x00000000
        /*08bc*/ 	.short	0x010a
        /*08be*/ 	.byte	0x04
	.zero		1


	//   ....[125]....
        /*08c0*/ 	.word	0x000037a0
        /*08c4*/ 	.word	0x000000ff
        /*08c8*/ 	.word	0x00000000
        /*08cc*/ 	.short	0x010a
        /*08ce*/ 	.byte	0x04
	.zero		1


	//   ....[126]....
        /*08d0*/ 	.word	0x00003830
        /*08d4*/ 	.word	0x000000ff
        /*08d8*/ 	.word	0x00000000
        /*08dc*/ 	.short	0x010a
        /*08de*/ 	.byte	0x04
	.zero		1


	//   ....[127]....
        /*08e0*/ 	.word	0x000038c0
        /*08e4*/ 	.word	0x000000ff
        /*08e8*/ 	.word	0x00000000
        /*08ec*/ 	.short	0x010a
        /*08ee*/ 	.byte	0x04
	.zero		1


	//   ....[128]....
        /*08f0*/ 	.word	0x00003950
        /*08f4*/ 	.word	0x000000ff
        /*08f8*/ 	.word	0x00000000
        /*08fc*/ 	.short	0x010a
        /*08fe*/ 	.byte	0x04
	.zero		1


	//   ....[129]....
        /*0900*/ 	.word	0x000039e0
        /*0904*/ 	.word	0x000000ff
        /*0908*/ 	.word	0x00000000
        /*090c*/ 	.short	0x010a
        /*090e*/ 	.byte	0x04
	.zero		1


	//   ....[130]....
        /*0910*/ 	.word	0x00003a70
        /*0914*/ 	.word	0x000000ff
        /*0918*/ 	.word	0x00000000
        /*091c*/ 	.short	0x010a
        /*091e*/ 	.byte	0x04
	.zero		1


	//   ....[131]....
        /*0920*/ 	.word	0x00003b00
        /*0924*/ 	.word	0x000000ff
        /*0928*/ 	.word	0x00000000
        /*092c*/ 	.short	0x010a
        /*092e*/ 	.byte	0x04
	.zero		1


	//   ....[132]....
        /*0930*/ 	.word	0x00003b90
        /*0934*/ 	.word	0x000000ff
        /*0938*/ 	.word	0x00000000
        /*093c*/ 	.short	0x010a
        /*093e*/ 	.byte	0x04
	.zero		1


	//   ....[133]....
        /*0940*/ 	.word	0x00003c20
        /*0944*/ 	.word	0x000000ff
        /*0948*/ 	.word	0x00000000
        /*094c*/ 	.short	0x010a
        /*094e*/ 	.byte	0x04
	.zero		1


	//   ....[134]....
        /*0950*/ 	.word	0x00003cb0
        /*0954*/ 	.word	0x000000ff
        /*0958*/ 	.word	0x00000000
        /*095c*/ 	.short	0x010a
        /*095e*/ 	.byte	0x04
	.zero		1


	//   ....[135]....
        /*0960*/ 	.word	0x00003d40
        /*0964*/ 	.word	0x000000ff
        /*0968*/ 	.word	0x00000000
        /*096c*/ 	.short	0x010a
        /*096e*/ 	.byte	0x04
	.zero		1


	//   ....[136]....
        /*0970*/ 	.word	0x00003dd0
        /*0974*/ 	.word	0x000000ff
        /*0978*/ 	.word	0x00000000
        /*097c*/ 	.short	0x010a
        /*097e*/ 	.byte	0x04
	.zero		1


	//   ....[137]....
        /*0980*/ 	.word	0x00003e60
        /*0984*/ 	.word	0x000000ff
        /*0988*/ 	.word	0x00000000
        /*098c*/ 	.short	0x010a
        /*098e*/ 	.byte	0x04
	.zero		1


	//   ....[138]....
        /*0990*/ 	.word	0x00003ef0
        /*0994*/ 	.word	0x000000ff
        /*0998*/ 	.word	0x00000000
        /*099c*/ 	.short	0x010a
        /*099e*/ 	.byte	0x04
	.zero		1


	//   ....[139]....
        /*09a0*/ 	.word	0x00003f90
        /*09a4*/ 	.word	0x00000000
        /*09a8*/ 	.word	0x00000000
        /*09ac*/ 	.short	0x010a
        /*09ae*/ 	.byte	0xff
	.zero		1


	//   ....[140]....
        /*09b0*/ 	.word	0x000040b0
        /*09b4*/ 	.word	0x00000002
        /*09b8*/ 	.word	0x000002c0
        /*09bc*/ 	.short	0x010a
        /*09be*/ 	.byte	0xff
	.zero		1


	//   ....[141]....
        /*09c0*/ 	.word	0x00004120
        /*09c4*/ 	.word	0x00000002
        /*09c8*/ 	.word	0x00000000
        /*09cc*/ 	.short	0x0101
        /*09ce*/ 	.byte	0xff
	.zero		1


	//   ....[142]....
        /*09d0*/ 	.word	0x00004140
        /*09d4*/ 	.word	0x000000ff
        /*09d8*/ 	.word	0x00000270
        /*09dc*/ 	.short	0x010a
        /*09de*/ 	.byte	0x05
	.zero		1


	//   ....[143]....
        /*09e0*/ 	.word	0x00004260
        /*09e4*/ 	.word	0x00000002
        /*09e8*/ 	.word	0x00000260
        /*09ec*/ 	.short	0x010a
        /*09ee*/ 	.byte	0xff
	.zero		1


	//   ....[144]....
        /*09f0*/ 	.word	0x00004360
        /*09f4*/ 	.word	0x00000002
        /*09f8*/ 	.word	0x00000000
        /*09fc*/ 	.short	0x0101
        /*09fe*/ 	.byte	0xff
	.zero		1


	//   ....[145]....
        /*0a00*/ 	.word	0x000043f0
        /*0a04*/ 	.word	0x000000ff
        /*0a08*/ 	.word	0x00000270
        /*0a0c*/ 	.short	0x0106
        /*0a0e*/ 	.byte	0x05
	.zero		1


	//   ....[146]....
        /*0a10*/ 	.word	0x00004410
        /*0a14*/ 	.word	0x000000ff
        /*0a18*/ 	.word	0x00000270
        /*0a1c*/ 	.short	0x010a
        /*0a1e*/ 	.byte	0x05
	.zero		1


	//   ....[147]....
        /*0a20*/ 	.word	0x000044a0
        /*0a24*/ 	.word	0x000000ff
        /*0a28*/ 	.word	0x00000270
        /*0a2c*/ 	.short	0x0106
        /*0a2e*/ 	.byte	0x04
	.zero		1


	//   ....[148]....
        /*0a30*/ 	.word	0x000044e0
        /*0a34*/ 	.word	0x00000000
        /*0a38*/ 	.word	0x00000270
        /*0a3c*/ 	.short	0x010a
        /*0a3e*/ 	.byte	0xff
	.zero		1


	//   ....[149]....
        /*0a40*/ 	.word	0x00004720
        /*0a44*/ 	.word	0x000000ff
        /*0a48*/ 	.word	0x00000008
        /*0a4c*/ 	.short	0x010a
        /*0a4e*/ 	.byte	0x04
	.zero		1


	//   ....[150]....
        /*0a50*/ 	.word	0x00004740
        /*0a54*/ 	.word	0x000000ff
        /*0a58*/ 	.word	0x00000008
        /*0a5c*/ 	.short	0x010a
        /*0a5e*/ 	.byte	0x04
	.zero		1


	//   ....[151]....
        /*0a60*/ 	.word	0x000048d0
        /*0a64*/ 	.word	0x000000ff
        /*0a68*/ 	.word	0x00000008
        /*0a6c*/ 	.short	0x010a
        /*0a6e*/ 	.byte	0x04
	.zero		1


	//   ....[152]....
        /*0a70*/ 	.word	0x000048f0
        /*0a74*/ 	.word	0x000000ff
        /*0a78*/ 	.word	0x00000008
        /*0a7c*/ 	.short	0x010a
        /*0a7e*/ 	.byte	0x04
	.zero		1


	//   ....[153]....
        /*0a80*/ 	.word	0x000049b0
        /*0a84*/ 	.word	0x000000ff
        /*0a88*/ 	.word	0x00000000
        /*0a8c*/ 	.short	0x0101
        /*0a8e*/ 	.byte	0x05
	.zero		1


	//   ....[154]....
        /*0a90*/ 	.word	0x00004cb0
        /*0a94*/ 	.word	0x00000000
        /*0a98*/ 	.word	0x00000260
        /*0a9c*/ 	.short	0x010a
        /*0a9e*/ 	.byte	0xff
	.zero		1


	//   ....[155]....
        /*0aa0*/ 	.word	0x00004d70
        /*0aa4*/ 	.word	0x00000000
        /*0aa8*/ 	.word	0x00000000
        /*0aac*/ 	.short	0x0101
        /*0aae*/ 	.byte	0xff
	.zero		1


	//   ....[156]....
        /*0ab0*/ 	.word	0x00004e30
        /*0ab4*/ 	.word	0x000000ff
        /*0ab8*/ 	.word	0x00000000
        /*0abc*/ 	.short	0x010a
        /*0abe*/ 	.byte	0x04
	.zero		1


	//   ....[157]....
        /*0ac0*/ 	.word	0x00004e40
        /*0ac4*/ 	.word	0x000000ff
        /*0ac8*/ 	.word	0x000002a0
        /*0acc*/ 	.short	0x010a
        /*0ace*/ 	.byte	0x08
	.zero		1


	//   ....[158]....
        /*0ad0*/ 	.word	0x00004ef0
        /*0ad4*/ 	.word	0x000000ff
        /*0ad8*/ 	.word	0x00000000
        /*0adc*/ 	.short	0x010a
        /*0ade*/ 	.byte	0x07
	.zero		1


	//   ....[159]....
        /*0ae0*/ 	.word	0x00005030
        /*0ae4*/ 	.word	0x000000ff
        /*0ae8*/ 	.word	0x00000000
        /*0aec*/ 	.short	0x010a
        /*0aee*/ 	.byte	0x04
	.zero		1


	//   ....[160]....
        /*0af0*/ 	.word	0x00005280
        /*0af4*/ 	.word	0x000000ff
        /*0af8*/ 	.word	0x00000000
        /*0afc*/ 	.short	0x010a
        /*0afe*/ 	.byte	0x07
	.zero		1


	//   ....[161]....
        /*0b00*/ 	.word	0x00005310
        /*0b04*/ 	.word	0x000000ff
        /*0b08*/ 	.word	0x00000000
        /*0b0c*/ 	.short	0x010a
        /*0b0e*/ 	.byte	0x07
	.zero		1


	//   ....[162]....
        /*0b10*/ 	.word	0x000053a0
        /*0b14*/ 	.word	0x000000ff
        /*0b18*/ 	.word	0x00000000
        /*0b1c*/ 	.short	0x010a
        /*0b1e*/ 	.byte	0x07
	.zero		1


	//   ....[163]....
        /*0b20*/ 	.word	0x00005440
        /*0b24*/ 	.word	0x00000000
        /*0b28*/ 	.word	0x00000000
        /*0b2c*/ 	.short	0x010a
        /*0b2e*/ 	.byte	0xff
	.zero		1


	//   ....[164]....
        /*0b30*/ 	.word	0x00005480
        /*0b34*/ 	.word	0x00000000
        /*0b38*/ 	.word	0x00000000
        /*0b3c*/ 	.short	0x010a
        /*0b3e*/ 	.byte	0xff
	.zero		1


	//   ....[165]....
        /*0b40*/ 	.word	0x000054f0
        /*0b44*/ 	.word	0x000000ff
        /*0b48*/ 	.word	0x00000000
        /*0b4c*/ 	.short	0x0101
        /*0b4e*/ 	.byte	0x05
	.zero		1


	//   ....[166]....
        /*0b50*/ 	.word	0x00005530
        /*0b54*/ 	.word	0x000000ff
        /*0b58*/ 	.word	0x000002e0
        /*0b5c*/ 	.short	0x010a
        /*0b5e*/ 	.byte	0x06
	.zero		1


	//   ....[167]....
        /*0b60*/ 	.word	0x00005590
        /*0b64*/ 	.word	0x000000ff
        /*0b68*/ 	.word	0x00000000
        /*0b6c*/ 	.short	0x0101
        /*0b6e*/ 	.byte	0x05
	.zero		1


	//   ....[168]....
        /*0b70*/ 	.word	0x000059e0
        /*0b74*/ 	.word	0x00000007
        /*0b78*/ 	.word	0x00000260
        /*0b7c*/ 	.short	0x010a
        /*0b7e*/ 	.byte	0xff
	.zero		1


	//   ....[169]....
        /*0b80*/ 	.word	0x00005b50
        /*0b84*/ 	.word	0x00000000
        /*0b88*/ 	.word	0x00000000
        /*0b8c*/ 	.short	0x0101
        /*0b8e*/ 	.byte	0xff
	.zero		1


	//   ....[170]....
        /*0b90*/ 	.word	0x00005f60
        /*0b94*/ 	.word	0x000000ff
        /*0b98*/ 	.word	0x00000258
        /*0b9c*/ 	.short	0x010a
        /*0b9e*/ 	.byte	0x13
	.zero		1


	//   ....[171]....
        /*0ba0*/ 	.word	0x000060d0
        /*0ba4*/ 	.word	0x000000ff
        /*0ba8*/ 	.word	0x00000248
        /*0bac*/ 	.short	0x010a
        /*0bae*/ 	.byte	0x13
	.zero		1


	//   ....[172]....
        /*0bb0*/ 	.word	0x000062e0
        /*0bb4*/ 	.word	0x000000ff
        /*0bb8*/ 	.word	0x00000240
        /*0bbc*/ 	.short	0x010b
        /*0bbe*/ 	.byte	0x13
	.zero		1


	//   ....[173]....
        /*0bc0*/ 	.word	0x000062f0
        /*0bc4*/ 	.word	0x000000ff
        /*0bc8*/ 	.word	0x00000000
        /*0bcc*/ 	.short	0x0101
        /*0bce*/ 	.byte	0x36
	.zero		1


	//   ....[174]....
        /*0bd0*/ 	.word	0x00006330
        /*0bd4*/ 	.word	0x00000000
        /*0bd8*/ 	.word	0x00000248
        /*0bdc*/ 	.short	0x010a
        /*0bde*/ 	.byte	0xff
	.zero		1


	//   ....[175]....
        /*0be0*/ 	.word	0x00006680
        /*0be4*/ 	.word	0x00000003
        /*0be8*/ 	.word	0x00000260
        /*0bec*/ 	.short	0x010a
        /*0bee*/ 	.byte	0xff
	.zero		1


	//   ....[176]....
        /*0bf0*/ 	.word	0x00006800
        /*0bf4*/ 	.word	0x00000000
        /*0bf8*/ 	.word	0x00000000
        /*0bfc*/ 	.short	0x0101
        /*0bfe*/ 	.byte	0xff
	.zero		1


	//   ....[177]....
        /*0c00*/ 	.word	0x000071c0
        /*0c04*/ 	.word	0x000000ff
        /*0c08*/ 	.word	0x00000240
        /*0c0c*/ 	.short	0x010a
        /*0c0e*/ 	.byte	0x39
	.zero		1


	//   ....[178]....
        /*0c10*/ 	.word	0x000071d0
        /*0c14*/ 	.word	0x00000052
        /*0c18*/ 	.word	0x00000280
        /*0c1c*/ 	.short	0x010a
        /*0c1e*/ 	.byte	0xff
	.zero		1


	//   ....[179]....
        /*0c20*/ 	.word	0x00007320
        /*0c24*/ 	.word	0x000000ff
        /*0c28*/ 	.word	0x00000240
        /*0c2c*/ 	.short	0x010a
        /*0c2e*/ 	.byte	0x39
	.zero		1


	//   ....[180]....
        /*0c30*/ 	.word	0x00007400
        /*0c34*/ 	.word	0x000000ff
        /*0c38*/ 	.word	0x00000000
        /*0c3c*/ 	.short	0x0101
        /*0c3e*/ 	.byte	0x04
	.zero		1


	//   ....[181]....
        /*0c40*/ 	.word	0x00007460
        /*0c44*/ 	.word	0x00000052
        /*0c48*/ 	.word	0x00000280
        /*0c4c*/ 	.short	0x010a
        /*0c4e*/ 	.byte	0xff
	.zero		1


	//   ....[182]....
        /*0c50*/ 	.word	0x00007840
        /*0c54*/ 	.word	0x00000052
        /*0c58*/ 	.word	0x00000000
        /*0c5c*/ 	.short	0x0101
        /*0c5e*/ 	.byte	0xff
	.zero		1


	//   ....[183]....
        /*0c60*/ 	.word	0x00008090
        /*0c64*/ 	.word	0x00000000
        /*0c68*/ 	.word	0x000002d0
        /*0c6c*/ 	.short	0x010a
        /*0c6e*/ 	.byte	0xff
	.zero		1


	//   ....[184]....
        /*0c70*/ 	.word	0x000080f0
        /*0c74*/ 	.word	0x00000000
        /*0c78*/ 	.word	0x00000120
        /*0c7c*/ 	.short	0x010a
        /*0c7e*/ 	.byte	0xff
	.zero		1


	//   ....[185]....
        /*0c80*/ 	.word	0x00008150
        /*0c84*/ 	.word	0x00000000
        /*0c88*/ 	.word	0x00000120
        /*0c8c*/ 	.short	0x010a
        /*0c8e*/ 	.byte	0xff
	.zero		1


	//   ....[186]....
        /*0c90*/ 	.word	0x000081a0
        /*0c94*/ 	.word	0x00000003
        /*0c98*/ 	.word	0x00000260
        /*0c9c*/ 	.short	0x010a
        /*0c9e*/ 	.byte	0xff
	.zero		1


	//   ....[187]....
        /*0ca0*/ 	.word	0x00008200
        /*0ca4*/ 	.word	0x00000000
        /*0ca8*/ 	.word	0x00000000
        /*0cac*/ 	.short	0x010a
        /*0cae*/ 	.byte	0xff
	.zero		1


	//   ....[188]....
        /*0cb0*/ 	.word	0x00008260
        /*0cb4*/ 	.word	0x00000000
        /*0cb8*/ 	.word	0x00000000
        /*0cbc*/ 	.short	0x010a
        /*0cbe*/ 	.byte	0xff
	.zero		1


	//   ....[189]....
        /*0cc0*/ 	.word	0x000082c0
        /*0cc4*/ 	.word	0x00000000
        /*0cc8*/ 	.word	0x00000000
        /*0ccc*/ 	.short	0x010a
        /*0cce*/ 	.byte	0xff
	.zero		1


	//   ....[190]....
        /*0cd0*/ 	.word	0x00008320
        /*0cd4*/ 	.word	0x00000000
        /*0cd8*/ 	.word	0x00000000
        /*0cdc*/ 	.short	0x010a
        /*0cde*/ 	.byte	0xff
	.zero		1


	//   ....[191]....
        /*0ce0*/ 	.word	0x00008380
        /*0ce4*/ 	.word	0x00000000
        /*0ce8*/ 	.word	0x00000000
        /*0cec*/ 	.short	0x010a
        /*0cee*/ 	.byte	0xff
	.zero		1


	//   ....[192]....
        /*0cf0*/ 	.word	0x000083e0
        /*0cf4*/ 	.word	0x00000000
        /*0cf8*/ 	.word	0x00000000
        /*0cfc*/ 	.short	0x010a
        /*0cfe*/ 	.byte	0xff
	.zero		1


	//   ....[193]....
        /*0d00*/ 	.word	0x00008440
        /*0d04*/ 	.word	0x00000000
        /*0d08*/ 	.word	0x00000000
        /*0d0c*/ 	.short	0x010a
        /*0d0e*/ 	.byte	0xff
	.zero		1


	//   ....[194]....
        /*0d10*/ 	.word	0x000084a0
        /*0d14*/ 	.word	0x00000000
        /*0d18*/ 	.word	0x00000000
        /*0d1c*/ 	.short	0x010a
        /*0d1e*/ 	.byte	0xff
	.zero		1


	//   ....[195]....
        /*0d20*/ 	.word	0x00008500
        /*0d24*/ 	.word	0x00000000
        /*0d28*/ 	.word	0x00000000
        /*0d2c*/ 	.short	0x010a
        /*0d2e*/ 	.byte	0xff
	.zero		1


	//   ....[196]....
        /*0d30*/ 	.word	0x00008560
        /*0d34*/ 	.word	0x00000000
        /*0d38*/ 	.word	0x00000000
        /*0d3c*/ 	.short	0x010a
        /*0d3e*/ 	.byte	0xff
	.zero		1


	//   ....[197]....
        /*0d40*/ 	.word	0x000085c0
        /*0d44*/ 	.word	0x00000000
        /*0d48*/ 	.word	0x00000000
        /*0d4c*/ 	.short	0x010a
        /*0d4e*/ 	.byte	0xff
	.zero		1


	//   ....[198]....
        /*0d50*/ 	.word	0x00008620
        /*0d54*/ 	.word	0x00000000
        /*0d58*/ 	.word	0x00000000
        /*0d5c*/ 	.short	0x010a
        /*0d5e*/ 	.byte	0xff
	.zero		1


	//   ....[199]....
        /*0d60*/ 	.word	0x00008680
        /*0d64*/ 	.word	0x00000000
        /*0d68*/ 	.word	0x00000000
        /*0d6c*/ 	.short	0x010a
        /*0d6e*/ 	.byte	0xff
	.zero		1


	//   ....[200]....
        /*0d70*/ 	.word	0x000086e0
        /*0d74*/ 	.word	0x00000000
        /*0d78*/ 	.word	0x00000000
        /*0d7c*/ 	.short	0x010a
        /*0d7e*/ 	.byte	0xff
	.zero		1


	//   ....[201]....
        /*0d80*/ 	.word	0x00008740
        /*0d84*/ 	.word	0x00000000
        /*0d88*/ 	.word	0x00000000
        /*0d8c*/ 	.short	0x010a
        /*0d8e*/ 	.byte	0xff
	.zero		1


	//   ....[202]....
        /*0d90*/ 	.word	0x000087a0
        /*0d94*/ 	.word	0x00000000
        /*0d98*/ 	.word	0x00000000
        /*0d9c*/ 	.short	0x010a
        /*0d9e*/ 	.byte	0xff
	.zero		1


	//   ....[203]....
        /*0da0*/ 	.word	0x00008800
        /*0da4*/ 	.word	0x00000000
        /*0da8*/ 	.word	0x00000000
        /*0dac*/ 	.short	0x010a
        /*0dae*/ 	.byte	0xff
	.zero		1


	//   ....[204]....
        /*0db0*/ 	.word	0x00008860
        /*0db4*/ 	.word	0x00000000
        /*0db8*/ 	.word	0x00000000
        /*0dbc*/ 	.short	0x010a
        /*0dbe*/ 	.byte	0xff
	.zero		1


	//   ....[205]....
        /*0dc0*/ 	.word	0x000088c0
        /*0dc4*/ 	.word	0x00000000
        /*0dc8*/ 	.word	0x00000000
        /*0dcc*/ 	.short	0x010a
        /*0dce*/ 	.byte	0xff
	.zero		1


	//   ....[206]....
        /*0dd0*/ 	.word	0x00008920
        /*0dd4*/ 	.word	0x00000000
        /*0dd8*/ 	.word	0x00000000
        /*0ddc*/ 	.short	0x010a
        /*0dde*/ 	.byte	0xff
	.zero		1


	//   ....[207]....
        /*0de0*/ 	.word	0x00008980
        /*0de4*/ 	.word	0x00000000
        /*0de8*/ 	.word	0x00000000
        /*0dec*/ 	.short	0x010a
        /*0dee*/ 	.byte	0xff
	.zero		1


	//   ....[208]....
        /*0df0*/ 	.word	0x000089e0
        /*0df4*/ 	.word	0x00000000
        /*0df8*/ 	.word	0x00000000
        /*0dfc*/ 	.short	0x010a
        /*0dfe*/ 	.byte	0xff
	.zero		1


	//   ....[209]....
        /*0e00*/ 	.word	0x00008a40
        /*0e04*/ 	.word	0x00000000
        /*0e08*/ 	.word	0x00000000
        /*0e0c*/ 	.short	0x010a
        /*0e0e*/ 	.byte	0xff
	.zero		1


	//   ....[210]....
        /*0e10*/ 	.word	0x00008aa0
        /*0e14*/ 	.word	0x00000000
        /*0e18*/ 	.word	0x00000000
        /*0e1c*/ 	.short	0x010a
        /*0e1e*/ 	.byte	0xff
	.zero		1


	//   ....[211]....
        /*0e20*/ 	.word	0x00008b00
        /*0e24*/ 	.word	0x00000000
        /*0e28*/ 	.word	0x00000000
        /*0e2c*/ 	.short	0x010a
        /*0e2e*/ 	.byte	0xff
	.zero		1


	//   ....[212]....
        /*0e30*/ 	.word	0x00008b60
        /*0e34*/ 	.word	0x00000000
        /*0e38*/ 	.word	0x00000000
        /*0e3c*/ 	.short	0x010a
        /*0e3e*/ 	.byte	0xff
	.zero		1


	//   ....[213]....
        /*0e40*/ 	.word	0x00008bc0
        /*0e44*/ 	.word	0x00000000
        /*0e48*/ 	.word	0x00000000
        /*0e4c*/ 	.short	0x010a
        /*0e4e*/ 	.byte	0xff
	.zero		1


	//   ....[214]....
        /*0e50*/ 	.word	0x00008c20
        /*0e54*/ 	.word	0x00000000
        /*0e58*/ 	.word	0x00000000
        /*0e5c*/ 	.short	0x010a
        /*0e5e*/ 	.byte	0xff
	.zero		1


	//   ....[215]....
        /*0e60*/ 	.word	0x00008c80
        /*0e64*/ 	.word	0x00000000
        /*0e68*/ 	.word	0x00000000
        /*0e6c*/ 	.short	0x010a
        /*0e6e*/ 	.byte	0xff
	.zero		1


	//   ....[216]....
        /*0e70*/ 	.word	0x00008ce0
        /*0e74*/ 	.word	0x00000000
        /*0e78*/ 	.word	0x00000000
        /*0e7c*/ 	.short	0x010a
        /*0e7e*/ 	.byte	0xff
	.zero		1


	//   ....[217]....
        /*0e80*/ 	.word	0x00008d40
        /*0e84*/ 	.word	0x00000000
        /*0e88*/ 	.word	0x00000000
        /*0e8c*/ 	.short	0x010a
        /*0e8e*/ 	.byte	0xff
	.zero		1


	//   ....[218]....
        /*0e90*/ 	.word	0x00008da0
        /*0e94*/ 	.word	0x00000000
        /*0e98*/ 	.word	0x00000000
        /*0e9c*/ 	.short	0x010a
        /*0e9e*/ 	.byte	0xff
	.zero		1


	//   ....[219]....
        /*0ea0*/ 	.word	0x00008e00
        /*0ea4*/ 	.word	0x00000000
        /*0ea8*/ 	.word	0x00000000
        /*0eac*/ 	.short	0x010a
        /*0eae*/ 	.byte	0xff
	.zero		1


	//   ....[220]....
        /*0eb0*/ 	.word	0x00008e60
        /*0eb4*/ 	.word	0x00000000
        /*0eb8*/ 	.word	0x00000000
        /*0ebc*/ 	.short	0x010a
        /*0ebe*/ 	.byte	0xff
	.zero		1


	//   ....[221]....
        /*0ec0*/ 	.word	0x00008ec0
        /*0ec4*/ 	.word	0x00000000
        /*0ec8*/ 	.word	0x00000000
        /*0ecc*/ 	.short	0x010a
        /*0ece*/ 	.byte	0xff
	.zero		1


	//   ....[222]....
        /*0ed0*/ 	.word	0x00008f10
        /*0ed4*/ 	.word	0x00000002
        /*0ed8*/ 	.word	0x000002c0
        /*0edc*/ 	.short	0x010a
        /*0ede*/ 	.byte	0xff
	.zero		1


	//   ....[223]....
        /*0ee0*/ 	.word	0x00008f70
        /*0ee4*/ 	.word	0x00000002
        /*0ee8*/ 	.word	0x00000270
        /*0eec*/ 	.short	0x010a
        /*0eee*/ 	.byte	0xff
	.zero		1


	//   ....[224]....
        /*0ef0*/ 	.word	0x00008fc0
        /*0ef4*/ 	.word	0x00000002
        /*0ef8*/ 	.word	0x00000260
        /*0efc*/ 	.short	0x010a
        /*0efe*/ 	.byte	0xff
	.zero		1


	//   ....[225]....
        /*0f00*/ 	.word	0x00009020
        /*0f04*/ 	.word	0x00000000
        /*0f08*/ 	.word	0x00000270
        /*0f0c*/ 	.short	0x010a
        /*0f0e*/ 	.byte	0xff
	.zero		1


	//   ....[226]....
        /*0f10*/ 	.word	0x00009080
        /*0f14*/ 	.word	0x00000005
        /*0f18*/ 	.word	0x00000008
        /*0f1c*/ 	.short	0x010a
        /*0f1e*/ 	.byte	0xff
	.zero		1


	//   ....[227]....
        /*0f20*/ 	.word	0x00009170
        /*0f24*/ 	.word	0x00000000
        /*0f28*/ 	.word	0x00000008
        /*0f2c*/ 	.short	0x010a
        /*0f2e*/ 	.byte	0xff
	.zero		1


	//   ....[228]....
        /*0f30*/ 	.word	0x000091c0
        /*0f34*/ 	.word	0x00000000
        /*0f38*/ 	.word	0x00000260
        /*0f3c*/ 	.short	0x010a
        /*0f3e*/ 	.byte	0xff
	.zero		1


	//   ....[229]....
        /*0f40*/ 	.word	0x00009220
        /*0f44*/ 	.word	0x00000000
        /*0f48*/ 	.word	0x000002a0
        /*0f4c*/ 	.short	0x010a
        /*0f4e*/ 	.byte	0xff
	.zero		1


	//   ....[230]....
        /*0f50*/ 	.word	0x00009280
        /*0f54*/ 	.word	0x00000000
        /*0f58*/ 	.word	0x00000000
        /*0f5c*/ 	.short	0x010a
        /*0f5e*/ 	.byte	0xff
	.zero		1


	//   ....[231]....
        /*0f60*/ 	.word	0x000092e0
        /*0f64*/ 	.word	0x00000000
        /*0f68*/ 	.word	0x00000000
        /*0f6c*/ 	.short	0x010a
        /*0f6e*/ 	.byte	0xff
	.zero		1


	//   ....[232]....
        /*0f70*/ 	.word	0x00009340
        /*0f74*/ 	.word	0x00000000
        /*0f78*/ 	.word	0x00000000
        /*0f7c*/ 	.short	0x010a
        /*0f7e*/ 	.byte	0xff
	.zero		1


	//   ....[233]....
        /*0f80*/ 	.word	0x000093a0
        /*0f84*/ 	.word	0x00000000
        /*0f88*/ 	.word	0x00000000
        /*0f8c*/ 	.short	0x010a
        /*0f8e*/ 	.byte	0xff
	.zero		1


	//   ....[234]....
        /*0f90*/ 	.word	0x00009400
        /*0f94*/ 	.word	0x00000000
        /*0f98*/ 	.word	0x000002e0
        /*0f9c*/ 	.short	0x010a
        /*0f9e*/ 	.byte	0xff
	.zero		1


	//   ....[235]....
        /*0fa0*/ 	.word	0x00009450
        /*0fa4*/ 	.word	0x00000007
        /*0fa8*/ 	.word	0x00000260
        /*0fac*/ 	.short	0x010a
        /*0fae*/ 	.byte	0xff
	.zero		1


	//   ....[236]....
        /*0fb0*/ 	.word	0x000094b0
        /*0fb4*/ 	.word	0x00000000
        /*0fb8*/ 	.word	0x00000258
        /*0fbc*/ 	.short	0x010a
        /*0fbe*/ 	.byte	0xff
	.zero		1


	//   ....[237]....
        /*0fc0*/ 	.word	0x00009510
        /*0fc4*/ 	.word	0x00000000
        /*0fc8*/ 	.word	0x00000248
        /*0fcc*/ 	.short	0x010a
        /*0fce*/ 	.byte	0xff
	.zero		1


	//   ....[238]....
        /*0fd0*/ 	.word	0x00009560
        /*0fd4*/ 	.word	0x00000003
        /*0fd8*/ 	.word	0x00000260
        /*0fdc*/ 	.short	0x010a
        /*0fde*/ 	.byte	0xff
	.zero		1


	//   ....[239]....
        /*0fe0*/ 	.word	0x000095c0
        /*0fe4*/ 	.word	0x00000000
        /*0fe8*/ 	.word	0x00000240
        /*0fec*/ 	.short	0x010a
        /*0fee*/ 	.byte	0xff
	.zero		1


	//   ....[240]....
        /*0ff0*/ 	.word	0x00009610
        /*0ff4*/ 	.word	0x00000052
        /*0ff8*/ 	.word	0x00000280
        /*0ffc*/ 	.short	0x010a
        /*0ffe*/ 	.byte	0xff
	.zero		1


	//----- nvinfo : EIATTR_NUM_MBARRIERS
	.align		4
.L_47:
        /*1000*/ 	.byte	0x03, 0x38
        /*1002*/ 	.short	0x005d


	//----- nvinfo : EIATTR_EXIT_INSTR_OFFSETS
	.align		4
        /*1004*/ 	.byte	0x04, 0x1c
        /*1006*/ 	.short	(.L_49 - .L_48)


	//   ....[0]....
.L_48:
        /*1008*/ 	.word	0x00003fc0


	//   ....[1]....
        /*100c*/ 	.word	0x000044b0


	//   ....[2]....
        /*1010*/ 	.word	0x00004510


	//   ....[3]....
        /*1014*/ 	.word	0x000057b0


	//   ....[4]....
        /*1018*/ 	.word	0x00006360


	//   ....[5]....
        /*101c*/ 	.word	0x000063a0


	//   ....[6]....
        /*1020*/ 	.word	0x00008080


	//----- nvinfo : EIATTR_MAX_THREADS
	.align		4
.L_49:
        /*1024*/ 	.byte	0x04, 0x05
        /*1026*/ 	.short	(.L_51 - .L_50)
.L_50:
        /*1028*/ 	.word	0x00000100
        /*102c*/ 	.word	0x00000001
        /*1030*/ 	.word	0x00000001


	//----- nvinfo : EIATTR_CRS_STACK_SIZE
	.align		4
.L_51:
        /*1034*/ 	.byte	0x04, 0x1e
        /*1036*/ 	.short	(.L_53 - .L_52)
.L_52:
        /*1038*/ 	.word	0x00000000


	//----- nvinfo : EIATTR_CBANK_PARAM_SIZE
	.align		4
.L_53:
        /*103c*/ 	.byte	0x03, 0x19
        /*103e*/ 	.short	0x0800


	//----- nvinfo : EIATTR_PARAM_CBANK
	.align		4
        /*1040*/ 	.byte	0x04, 0x0a
        /*1042*/ 	.short	(.L_55 - .L_54)
	.align		4
.L_54:
        /*1044*/ 	.word	index@(.nv.constant0._ZN7cutlass13device_kernelINS_4gemm6kernel13GemmUniversalIN4cute5tupleIJiiiiEEENS1_10collective13CollectiveMmaINS1_35MainloopSm100TmaUmmaWarpSpecializedILi36ELi2ELi4ENS5_IJNS4_1CILi2EEENSA_ILi4EEENSA_ILi1EEEEEEEENS5_IJNSA_ILi128EEENSA_ILi64EEESH_EEENS_12float_e4m3_tENS5_IJlSD_lEEESJ_SK_NS4_8TiledMMAINS4_8MMA_AtomIJNS4_10MMA_TraitsINS4_25SM100_MMA_F8F6F4_2x1SM_SSEJSJ_SJ_fSG_SH_NS4_17integral_constantINS4_4UMMA5MajorELSR_0EEESS_NSP_INSQ_7ScaleInELST_0EEESU_EEEEEENS4_6LayoutINS5_IJSD_SD_SD_EEENS5_IJNSA_ILi0EEESZ_SZ_EEEEENS5_IJNS4_10UnderscoreES12_S12_EEEEENS4_28SM100_TMA_2SM_LOAD_MULTICASTENS4_14ComposedLayoutINS4_7SwizzleILi2ELi4ELi3EEENS4_18smem_ptr_flag_bitsILi8EEENSX_INS5_IJNSA_ILi8EEESH_EEENS5_IJSH_SD_EEEEEEEvNS4_8identityENS4_18SM100_TMA_2SM_LOADES1F_vS1G_EENS_8epilogue10collective18CollectiveEpilogueINS1J_23Sm100TmaWarpSpecializedILi1ELi1ELi32ELb0ELb0EEEJNS5_IJSH_SH_SH_EEENS5_IJNSX_ISH_SD_EES1P_EEESJ_SK_SJ_SK_NS1J_6fusion15FusionCallbacksIS1N_NS1R_17LinearCombinationISJ_fSJ_fLNS_15FloatRoundStyleE2EEES1O_S1Q_JEEENS4_5SM1004TMEM4LOAD26SM100_TMEM_LOAD_32dp32b32xENS4_13SM90_TMA_LOADES1F_NS4_39AutoVectorizingCopyWithAssumedAlignmentILi128EEENS4_14SM90_TMA_STOREES1F_S23_S23_EEEvvEEEEvNT_6ParamsE)
        /*1048*/ 	.short	0x0380
        /*104a*/ 	.short	0x0800


	//----- nvinfo : EIATTR_SW_WAR
	.align		4
.L_55:
        /*104c*/ 	.byte	0x04, 0x36
        /*104e*/ 	.short	(.L_57 - .L_56)
.L_56:
        /*1050*/ 	.word	0x00000008
.L_57:


//--------------------- .nv.callgraph             --------------------------
	.section	.nv.callgraph,"",@"SHT_CUDA_CALLGRAPH"
	.align	4
	.sectionentsize	8
	.align		4
        /*0000*/ 	.word	0x00000000
	.align		4
        /*0004*/ 	.word	0xffffffff
	.align		4
        /*0008*/ 	.word	index@(_ZN7cutlass13device_kernelINS_4gemm6kernel13GemmUniversalIN4cute5tupleIJiiiiEEENS1_10collective13CollectiveMmaINS1_35MainloopSm100TmaUmmaWarpSpecializedILi36ELi2ELi4ENS5_IJNS4_1CILi2EEENSA_ILi4EEENSA_ILi1EEEEEEEENS5_IJNSA_ILi128EEENSA_ILi64EEESH_EEENS_12float_e4m3_tENS5_IJlSD_lEEESJ_SK_NS4_8TiledMMAINS4_8MMA_AtomIJNS4_10MMA_TraitsINS4_25SM100_MMA_F8F6F4_2x1SM_SSEJSJ_SJ_fSG_SH_NS4_17integral_constantINS4_4UMMA5MajorELSR_0EEESS_NSP_INSQ_7ScaleInELST_0EEESU_EEEEEENS4_6LayoutINS5_IJSD_SD_SD_EEENS5_IJNSA_ILi0EEESZ_SZ_EEEEENS5_IJNS4_10UnderscoreES12_S12_EEEEENS4_28SM100_TMA_2SM_LOAD_MULTICASTENS4_14ComposedLayoutINS4_7SwizzleILi2ELi4ELi3EEENS4_18smem_ptr_flag_bitsILi8EEENSX_INS5_IJNSA_ILi8EEESH_EEENS5_IJSH_SD_EEEEEEEvNS4_8identityENS4_18SM100_TMA_2SM_LOADES1F_vS1G_EENS_8epilogue10collective18CollectiveEpilogueINS1J_23Sm100TmaWarpSpecializedILi1ELi1ELi32ELb0ELb0EEEJNS5_IJSH_SH_SH_EEENS5_IJNSX_ISH_SD_EES1P_EEESJ_SK_SJ_SK_NS1J_6fusion15FusionCallbacksIS1N_NS1R_17LinearCombinationISJ_fSJ_fLNS_15FloatRoundStyleE2EEES1O_S1Q_JEEENS4_5SM1004TMEM4LOAD26SM100_TMEM_LOAD_32dp32b32xENS4_13SM90_TMA_LOADES1F_NS4_39AutoVectorizingCopyWithAssumedAlignmentILi128EEENS4_14SM90_TMA_STOREES1F_S23_S23_EEEvvEEEEvNT_6ParamsE)
	.align		4
        /*000c*/ 	.word	index@(__assertfail)
	.align		4
        /*0010*/ 	.word	0x00000000
	.align		4
        /*0014*/ 	.word	0xfffffffe
	.align		4
        /*0018*/ 	.word	0x00000000
	.align		4
        /*001c*/ 	.word	0xfffffffd
	.align		4
        /*0020*/ 	.word	0x00000000
	.align		4
        /*0024*/ 	.word	0xfffffffc


//--------------------- .nv.constant4             --------------------------
	.section	.nv.constant4,"a",@progbits
	.align	8
	.align		8
.nv.constant4:
        /*0000*/ 	.dword	__assertfail
	.align		8
        /*0008*/ 	.dword	__unnamed_1
	.align		8
        /*0010*/ 	.dword	__unnamed_2
	.align		8
        /*0018*/ 	.dword	_ZN40_INTERNAL_c57c4da2_4_k_cu_3eadd3d0_333774cuda3std3__45__cpo5beginE
	.align		8
        /*0020*/ 	.dword	_ZN40_INTERNAL_c57c4da2_4_k_cu_3eadd3d0_333774cuda3std3__45__cpo3endE
	.align		8
        /*0028*/ 	.dword	_ZN40_INTERNAL_c57c4da2_4_k_cu_3eadd3d0_333774cuda3std3__45__cpo6cbeginE
	.align		8
        /*0030*/ 	.dword	_ZN40_INTERNAL_c57c4da2_4_k_cu_3eadd3d0_333774cuda3std3__45__cpo4cendE
	.align		8
        /*0038*/ 	.dword	_ZN40_INTERNAL_c57c4da2_4_k_cu_3eadd3d0_333774cuda3std3__442_GLOBAL__N__c57c4da2_4_k_cu_3eadd3d0_333776ignoreE
	.align		8
        /*0040*/ 	.dword	_ZN40_INTERNAL_c57c4da2_4_k_cu_3eadd3d0_333774cuda3std3__419piecewise_constructE
	.align		8
        /*0048*/ 	.dword	_ZN40_INTERNAL_c57c4da2_4_k_cu_3eadd3d0_333774cuda3std3__48in_placeE
	.align		8
        /*0050*/ 	.dword	_ZN40_INTERNAL_c57c4da2_4_k_cu_3eadd3d0_333774cuda3std6ranges3__45__cpo4swapE
	.align		8
        /*0058*/ 	.dword	_ZN40_INTERNAL_c57c4da2_4_k_cu_3eadd3d0_333774cuda3std6ranges3__45__cpo9iter_moveE
	.align		8
        /*0060*/ 	.dword	_ZN40_INTERNAL_c57c4da2_4_k_cu_3eadd3d0_333774cute7productE
	.align		8
        /*0068*/ 	.dword	_ZN40_INTERNAL_c57c4da2_4_k_cu_3eadd3d0_333774cute1_E
	.align		8
        /*0070*/ 	.dword	$str$25
	.align		8
        /*0078*/ 	.dword	$str$26
	.align		8
        /*0080*/ 	.dword	$str$27
	.align		8
        /*0088*/ 	.dword	$str$28


//--------------------- .text._ZN7cutlass13device_kernelINS_4gemm6kernel13GemmUniversalIN4cute5tupleIJiiiiEEENS1_10collective13CollectiveMmaINS1_35MainloopSm100TmaUmmaWarpSpecializedILi36ELi2ELi4ENS5_IJNS4_1CILi2EEENSA_ILi4EEENSA_ILi1EEEEEEEENS5_IJNSA_ILi128EEENSA_ILi64EEESH_EEENS_12float_e4m3_tENS5_IJlSD_lEEESJ_SK_NS4_8TiledMMAINS4_8MMA_AtomIJNS4_10MMA_TraitsINS4_25SM100_MMA_F8F6F4_2x1SM_SSEJSJ_SJ_fSG_SH_NS4_17integral_constantINS4_4UMMA5MajorELSR_0EEESS_NSP_INSQ_7ScaleInELST_0EEESU_EEEEEENS4_6LayoutINS5_IJSD_SD_SD_EEENS5_IJNSA_ILi0EEESZ_SZ_EEEEENS5_IJNS4_10UnderscoreES12_S12_EEEEENS4_28SM100_TMA_2SM_LOAD_MULTICASTENS4_14ComposedLayoutINS4_7SwizzleILi2ELi4ELi3EEENS4_18smem_ptr_flag_bitsILi8EEENSX_INS5_IJNSA_ILi8EEESH_EEENS5_IJSH_SD_EEEEEEEvNS4_8identityENS4_18SM100_TMA_2SM_LOADES1F_vS1G_EENS_8epilogue10collective18CollectiveEpilogueINS1J_23Sm100TmaWarpSpecializedILi1ELi1ELi32ELb0ELb0EEEJNS5_IJSH_SH_SH_EEENS5_IJNSX_ISH_SD_EES1P_EEESJ_SK_SJ_SK_NS1J_6fusion15FusionCallbacksIS1N_NS1R_17LinearCombinationISJ_fSJ_fLNS_15FloatRoundStyleE2EEES1O_S1Q_JEEENS4_5SM1004TMEM4LOAD26SM100_TMEM_LOAD_32dp32b32xENS4_13SM90_TMA_LOADES1F_NS4_39AutoVectorizingCopyWithAssumedAlignmentILi128EEENS4_14SM90_TMA_STOREES1F_S23_S23_EEEvvEEEEvNT_6ParamsE --------------------------
	.section	.text._ZN7cutlass13device_kernelINS_4gemm6kernel13GemmUniversalIN4cute5tupleIJiiiiEEENS1_10collective13CollectiveMmaINS1_35MainloopSm100TmaUmmaWarpSpecializedILi36ELi2ELi4ENS5_IJNS4_1CILi2EEENSA_ILi4EEENSA_ILi1EEEEEEEENS5_IJNSA_ILi128EEENSA_ILi64EEESH_EEENS_12float_e4m3_tENS5_IJlSD_lEEESJ_SK_NS4_8TiledMMAINS4_8MMA_AtomIJNS4_10MMA_TraitsINS4_25SM100_MMA_F8F6F4_2x1SM_SSEJSJ_SJ_fSG_SH_NS4_17integral_constantINS4_4UMMA5MajorELSR_0EEESS_NSP_INSQ_7ScaleInELST_0EEESU_EEEEEENS4_6LayoutINS5_IJSD_SD_SD_EEENS5_IJNSA_ILi0EEESZ_SZ_EEEEENS5_IJNS4_10UnderscoreES12_S12_EEEEENS4_28SM100_TMA_2SM_LOAD_MULTICASTENS4_14ComposedLayoutINS4_7SwizzleILi2ELi4ELi3EEENS4_18smem_ptr_flag_bitsILi8EEENSX_INS5_IJNSA_ILi8EEESH_EEENS5_IJSH_SD_EEEEEEEvNS4_8identityENS4_18SM100_TMA_2SM_LOADES1F_vS1G_EENS_8epilogue10collective18CollectiveEpilogueINS1J_23Sm100TmaWarpSpecializedILi1ELi1ELi32ELb0ELb0EEEJNS5_IJSH_SH_SH_EEENS5_IJNSX_ISH_SD_EES1P_EEESJ_SK_SJ_SK_NS1J_6fusion15FusionCallbacksIS1N_NS1R_17LinearCombinationISJ_fSJ_fLNS_15FloatRoundStyleE2EEES1O_S1Q_JEEENS4_5SM1004TMEM4LOAD26SM100_TMEM_LOAD_32dp32b32xENS4_13SM90_TMA_LOADES1F_NS4_39AutoVectorizingCopyWithAssumedAlignmentILi128EEENS4_14SM90_TMA_STOREES1F_S23_S23_EEEvvEEEEvNT_6ParamsE,"ax",@progbits
	.align	128
.text._ZN7cutlass13device_kernelINS_4gemm6kernel13GemmUniversalIN4cute5tupleIJiiiiEEENS1_10collective13CollectiveMmaINS1_35MainloopSm100TmaUmmaWarpSpecializedILi36ELi2ELi4ENS5_IJNS4_1CILi2EEENSA_ILi4EEENSA_ILi1EEEEEEEENS5_IJNSA_ILi128EEENSA_ILi64EEESH_EEENS_12float_e4m3_tENS5_IJlSD_lEEESJ_SK_NS4_8TiledMMAINS4_8MMA_AtomIJNS4_10MMA_TraitsINS4_25SM100_MMA_F8F6F4_2x1SM_SSEJSJ_SJ_fSG_SH_NS4_17integral_constantINS4_4UMMA5MajorELSR_0EEESS_NSP_INSQ_7ScaleInELST_0EEESU_EEEEEENS4_6LayoutINS5_IJSD_SD_SD_EEENS5_IJNSA_ILi0EEESZ_SZ_EEEEENS5_IJNS4_10UnderscoreES12_S12_EEEEENS4_28SM100_TMA_2SM_LOAD_MULTICASTENS4_14ComposedLayoutINS4_7SwizzleILi2ELi4ELi3EEENS4_18smem_ptr_flag_bitsILi8EEENSX_INS5_IJNSA_ILi8EEESH_EEENS5_IJSH_SD_EEEEEEEvNS4_8identityENS4_18SM100_TMA_2SM_LOADES1F_vS1G_EENS_8epilogue10collective18CollectiveEpilogueINS1J_23Sm100TmaWarpSpecializedILi1ELi1ELi32ELb0ELb0EEEJNS5_IJSH_SH_SH_EEENS5_IJNSX_ISH_SD_EES1P_EEESJ_SK_SJ_SK_NS1J_6fusion15FusionCallbacksIS1N_NS1R_17LinearCombinationISJ_fSJ_fLNS_15FloatRoundStyleE2EEES1O_S1Q_JEEENS4_5SM1004TMEM4LOAD26SM100_TMEM_LOAD_32dp32b32xENS4_13SM90_TMA_LOADES1F_NS4_39AutoVectorizingCopyWithAssumedAlignmentILi128EEENS4_14SM90_TMA_STOREES1F_S23_S23_EEEvvEEEEvNT_6ParamsE:
        .type           _ZN7cutlass13device_kernelINS_4gemm6kernel13GemmUniversalIN4cute5tupleIJiiiiEEENS1_10collective13CollectiveMmaINS1_35MainloopSm100TmaUmmaWarpSpecializedILi36ELi2ELi4ENS5_IJNS4_1CILi2EEENSA_ILi4EEENSA_ILi1EEEEEEEENS5_IJNSA_ILi128EEENSA_ILi64EEESH_EEENS_12float_e4m3_tENS5_IJlSD_lEEESJ_SK_NS4_8TiledMMAINS4_8MMA_AtomIJNS4_10MMA_TraitsINS4_25SM100_MMA_F8F6F4_2x1SM_SSEJSJ_SJ_fSG_SH_NS4_17integral_constantINS4_4UMMA5MajorELSR_0EEESS_NSP_INSQ_7ScaleInELST_0EEESU_EEEEEENS4_6LayoutINS5_IJSD_SD_SD_EEENS5_IJNSA_ILi0EEESZ_SZ_EEEEENS5_IJNS4_10UnderscoreES12_S12_EEEEENS4_28SM100_TMA_2SM_LOAD_MULTICASTENS4_14ComposedLayoutINS4_7SwizzleILi2ELi4ELi3EEENS4_18smem_ptr_flag_bitsILi8EEENSX_INS5_IJNSA_ILi8EEESH_EEENS5_IJSH_SD_EEEEEEEvNS4_8identityENS4_18SM100_TMA_2SM_LOADES1F_vS1G_EENS_8epilogue10collective18CollectiveEpilogueINS1J_23Sm100TmaWarpSpecializedILi1ELi1ELi32ELb0ELb0EEEJNS5_IJSH_SH_SH_EEENS5_IJNSX_ISH_SD_EES1P_EEESJ_SK_SJ_SK_NS1J_6fusion15FusionCallbacksIS1N_NS1R_17LinearCombinationISJ_fSJ_fLNS_15FloatRoundStyleE2EEES1O_S1Q_JEEENS4_5SM1004TMEM4LOAD26SM100_TMEM_LOAD_32dp32b32xENS4_13SM90_TMA_LOADES1F_NS4_39AutoVectorizingCopyWithAssumedAlignmentILi128EEENS4_14SM90_TMA_STOREES1F_S23_S23_EEEvvEEEEvNT_6ParamsE,@function
        .size           _ZN7cutlass13device_kernelINS_4gemm6kernel13GemmUniversalIN4cute5tupleIJiiiiEEENS1_10collective13CollectiveMmaINS1_35MainloopSm100TmaUmmaWarpSpecializedILi36ELi2ELi4ENS5_IJNS4_1CILi2EEENSA_ILi4EEENSA_ILi1EEEEEEEENS5_IJNSA_ILi128EEENSA_ILi64EEESH_EEENS_12float_e4m3_tENS5_IJlSD_lEEESJ_SK_NS4_8TiledMMAINS4_8MMA_AtomIJNS4_10MMA_TraitsINS4_25SM100_MMA_F8F6F4_2x1SM_SSEJSJ_SJ_fSG_SH_NS4_17integral_constantINS4_4UMMA5MajorELSR_0EEESS_NSP_INSQ_7ScaleInELST_0EEESU_EEEEEENS4_6LayoutINS5_IJSD_SD_SD_EEENS5_IJNSA_ILi0EEESZ_SZ_EEEEENS5_IJNS4_10UnderscoreES12_S12_EEEEENS4_28SM100_TMA_2SM_LOAD_MULTICASTENS4_14ComposedLayoutINS4_7SwizzleILi2ELi4ELi3EEENS4_18smem_ptr_flag_bitsILi8EEENSX_INS5_IJNSA_ILi8EEESH_EEENS5_IJSH_SD_EEEEEEEvNS4_8identityENS4_18SM100_TMA_2SM_LOADES1F_vS1G_EENS_8epilogue10collective18CollectiveEpilogueINS1J_23Sm100TmaWarpSpecializedILi1ELi1ELi32ELb0ELb0EEEJNS5_IJSH_SH_SH_EEENS5_IJNSX_ISH_SD_EES1P_EEESJ_SK_SJ_SK_NS1J_6fusion15FusionCallbacksIS1N_NS1R_17LinearCombinationISJ_fSJ_fLNS_15FloatRoundStyleE2EEES1O_S1Q_JEEENS4_5SM1004TMEM4LOAD26SM100_TMEM_LOAD_32dp32b32xENS4_13SM90_TMA_LOADES1F_NS4_39AutoVectorizingCopyWithAssumedAlignmentILi128EEENS4_14SM90_TMA_STOREES1F_S23_S23_EEEvvEEEEvNT_6ParamsE,(.L_x_246 - _ZN7cutlass13device_kernelINS_4gemm6kernel13GemmUniversalIN4cute5tupleIJiiiiEEENS1_10collective13CollectiveMmaINS1_35MainloopSm100TmaUmmaWarpSpecializedILi36ELi2ELi4ENS5_IJNS4_1CILi2EEENSA_ILi4EEENSA_ILi1EEEEEEEENS5_IJNSA_ILi128EEENSA_ILi64EEESH_EEENS_12float_e4m3_tENS5_IJlSD_lEEESJ_SK_NS4_8TiledMMAINS4_8MMA_AtomIJNS4_10MMA_TraitsINS4_25SM100_MMA_F8F6F4_2x1SM_SSEJSJ_SJ_fSG_SH_NS4_17integral_constantINS4_4UMMA5MajorELSR_0EEESS_NSP_INSQ_7ScaleInELST_0EEESU_EEEEEENS4_6LayoutINS5_IJSD_SD_SD_EEENS5_IJNSA_ILi0EEESZ_SZ_EEEEENS5_IJNS4_10UnderscoreES12_S12_EEEEENS4_28SM100_TMA_2SM_LOAD_MULTICASTENS4_14ComposedLayoutINS4_7SwizzleILi2ELi4ELi3EEENS4_18smem_ptr_flag_bitsILi8EEENSX_INS5_IJNSA_ILi8EEESH_EEENS5_IJSH_SD_EEEEEEEvNS4_8identityENS4_18SM100_TMA_2SM_LOADES1F_vS1G_EENS_8epilogue10collective18CollectiveEpilogueINS1J_23Sm100TmaWarpSpecializedILi1ELi1ELi32ELb0ELb0EEEJNS5_IJSH_SH_SH_EEENS5_IJNSX_ISH_SD_EES1P_EEESJ_SK_SJ_SK_NS1J_6fusion15FusionCallbacksIS1N_NS1R_17LinearCombinationISJ_fSJ_fLNS_15FloatRoundStyleE2EEES1O_S1Q_JEEENS4_5SM1004TMEM4LOAD26SM100_TMEM_LOAD_32dp32b32xENS4_13SM90_TMA_LOADES1F_NS4_39AutoVectorizingCopyWithAssumedAlignmentILi128EEENS4_14SM90_TMA_STOREES1F_S23_S23_EEEvvEEEEvNT_6ParamsE)
        .other          _ZN7cutlass13device_kernelINS_4gemm6kernel13GemmUniversalIN4cute5tupleIJiiiiEEENS1_10collective13CollectiveMmaINS1_35MainloopSm100TmaUmmaWarpSpecializedILi36ELi2ELi4ENS5_IJNS4_1CILi2EEENSA_ILi4EEENSA_ILi1EEEEEEEENS5_IJNSA_ILi128EEENSA_ILi64EEESH_EEENS_12float_e4m3_tENS5_IJlSD_lEEESJ_SK_NS4_8TiledMMAINS4_8MMA_AtomIJNS4_10MMA_TraitsINS4_25SM100_MMA_F8F6F4_2x1SM_SSEJSJ_SJ_fSG_SH_NS4_17integral_constantINS4_4UMMA5MajorELSR_0EEESS_NSP_INSQ_7ScaleInELST_0EEESU_EEEEEENS4_6LayoutINS5_IJSD_SD_SD_EEENS5_IJNSA_ILi0EEESZ_SZ_EEEEENS5_IJNS4_10UnderscoreES12_S12_EEEEENS4_28SM100_TMA_2SM_LOAD_MULTICASTENS4_14ComposedLayoutINS4_7SwizzleILi2ELi4ELi3EEENS4_18smem_ptr_flag_bitsILi8EEENSX_INS5_IJNSA_ILi8EEESH_EEENS5_IJSH_SD_EEEEEEEvNS4_8identityENS4_18SM100_TMA_2SM_LOADES1F_vS1G_EENS_8epilogue10collective18CollectiveEpilogueINS1J_23Sm100TmaWarpSpecializedILi1ELi1ELi32ELb0ELb0EEEJNS5_IJSH_SH_SH_EEENS5_IJNSX_ISH_SD_EES1P_EEESJ_SK_SJ_SK_NS1J_6fusion15FusionCallbacksIS1N_NS1R_17LinearCombinationISJ_fSJ_fLNS_15FloatRoundStyleE2EEES1O_S1Q_JEEENS4_5SM1004TMEM4LOAD26SM100_TMEM_LOAD_32dp32b32xENS4_13SM90_TMA_LOADES1F_NS4_39AutoVectorizingCopyWithAssumedAlignmentILi128EEENS4_14SM90_TMA_STOREES1F_S23_S23_EEEvvEEEEvNT_6ParamsE,@"STO_CUDA_ENTRY STV_DEFAULT"
_ZN7cutlass13device_kernelINS_4gemm6kernel13GemmUniversalIN4cute5tupleIJiiiiEEENS1_10collective13CollectiveMmaINS1_35MainloopSm100TmaUmmaWarpSpecializedILi36ELi2ELi4ENS5_IJNS4_1CILi2EEENSA_ILi4EEENSA_ILi1EEEEEEEENS5_IJNSA_ILi128EEENSA_ILi64EEESH_EEENS_12float_e4m3_tENS5_IJlSD_lEEESJ_SK_NS4_8TiledMMAINS4_8MMA_AtomIJNS4_10MMA_TraitsINS4_25SM100_MMA_F8F6F4_2x1SM_SSEJSJ_SJ_fSG_SH_NS4_17integral_constantINS4_4UMMA5MajorELSR_0EEESS_NSP_INSQ_7ScaleInELST_0EEESU_EEEEEENS4_6LayoutINS5_IJSD_SD_SD_EEENS5_IJNSA_ILi0EEESZ_SZ_EEEEENS5_IJNS4_10UnderscoreES12_S12_EEEEENS4_28SM100_TMA_2SM_LOAD_MULTICASTENS4_14ComposedLayoutINS4_7SwizzleILi2ELi4ELi3EEENS4_18smem_ptr_flag_bitsILi8EEENSX_INS5_IJNSA_ILi8EEESH_EEENS5_IJSH_SD_EEEEEEEvNS4_8identityENS4_18SM100_TMA_2SM_LOADES1F_vS1G_EENS_8epilogue10collective18CollectiveEpilogueINS1J_23Sm100TmaWarpSpecializedILi1ELi1ELi32ELb0ELb0EEEJNS5_IJSH_SH_SH_EEENS5_IJNSX_ISH_SD_EES1P_EEESJ_SK_SJ_SK_NS1J_6fusion15FusionCallbacksIS1N_NS1R_17LinearCombinationISJ_fSJ_fLNS_15FloatRoundStyleE2EEES1O_S1Q_JEEENS4_5SM1004TMEM4LOAD26SM100_TMEM_LOAD_32dp32b32xENS4_13SM90_TMA_LOADES1F_NS4_39AutoVectorizingCopyWithAssumedAlignmentILi128EEENS4_14SM90_TMA_STOREES1F_S23_S23_EEEvvEEEEvNT_6ParamsE:
[----:B------:R-:W1:Y:S01]  /*0000*/  LDC R1, c[0x0][0x37c] ;  /* 0x0000df00ff017b82 */ /* 0x000e620000000800 */
[----:B------:R-:W2:Y:S01]  /*0010*/  S2R R69, SR_TID.X ;  /* 0x0000000000457919 */ /* 0x000ea20000002100 */
[----:B------:R-:W3:Y:S06]  /*0020*/  LDCU.64 UR6, c[0x0][0x890] ;  /* 0x00011200ff0677ac */ /* 0x000eec0008000a00 */
[----:B------:R-:W4:Y:S01]  /*0030*/  S2UR UR54, SR_CgaCtaId ;  /* 0x00000000003679c3 */ /* 0x000f220000008800 */
[----:B------:R-:W-:Y:S01]  /*0040*/  PRMT R80, RZ, 0x7610, R80 ;  /* 0x00007610ff507816 */ /* 0x000fe20000000050 */
[----:B------:R-:W1:Y:S01]  /*0050*/  LDCU.64 UR52, c[0x0][0x358] ;  /* 0x00006b00ff3477ac */ /* 0x000e620008000a00 */
[----:B------:R-:W-:-:S02]  /*0060*/  ELECT P0, URZ, PT ;  /* 0x0000000000ff782f */ /* 0x000fc40003800000 */
[----:B---3--:R-:W-:-:S04]  /*0070*/  ISETP.NE.U32.AND P1, PT, RZ, UR6, PT ;  /* 0x00000006ff007c0c */ /* 0x008fc8000bf25070 */
[----:B------:R-:W-:Y:S01]  /*0080*/  ISETP.NE.AND.EX P2, PT, RZ, UR7, PT, P1 ;  /* 0x00000007ff007c0c */ /* 0x000fe2000bf45310 */
[----:B----4-:R-:W-:Y:S02]  /*0090*/  ULOP3.LUT UR15, UR54, 0x1, URZ, 0xc0, !UPT ;  /* 0x00000001360f7892 */ /* 0x010fe4000f8ec0ff */
[----:B------:R-:W-:Y:S01]  /*00a0*/  ULOP3.LUT UR12, UR54, 0x1, URZ, 0x3c, !UPT ;  /* 0x00000001360c7892 */ /* 0x000fe2000f8e3cff */
[----:B--2---:R-:W-:-:S05]  /*00b0*/  SHF.R.U32.HI R81, RZ, 0x5, R69 ;  /* 0x00000005ff517819 */ /* 0x004fca0000011645 */
[----:B------:R-:W2:Y:S02]  /*00c0*/  SHFL.IDX PT, R0, R81, RZ, 0x1f ;  /* 0x00001fff51007589 */ /* 0x000ea400000e0000 */
[----:B--2---:R-:W-:Y:S02]  /*00d0*/  R2UR UR11, R0 ;  /* 0x00000000000b72ca */ /* 0x004fe400000e0000 */
[----:B-1----:R-:W-:Y:S05]  /*00e0*/  @P2 BRA `(.L_x_0) ;  /* 0x00000000002c2947 */ /* 0x002fea0003800000 */
[----:B------:R-:W1:Y:S02]  /*00f0*/  LDCU.64 UR4, c[0x0][0x888] ;  /* 0x00011100ff0477ac */ /* 0x000e640008000a00 */
[----:B-1----:R-:W-:-:S04]  /*0100*/  UISETP.NE.U32.AND UP0, UPT, UR4, URZ, UPT ;  /* 0x000000ff0400728c */ /* 0x002fc8000bf05070 */
[----:B------:R-:W-:-:S09]  /*0110*/  UISETP.NE.AND.EX UP0, UPT, UR5, URZ, UPT, UP0 ;  /* 0x000000ff0500728c */ /* 0x000fd2000bf05300 */
[----:B------:R-:W-:Y:S05]  /*0120*/  BRA.U !UP0, `(.L_x_1) ;  /* 0x0000000108107547 */ /* 0x000fea000b800000 */
[----:B------:R-:W1:Y:S02]  /*0130*/  LDC.64 R2, c[0x0][0x888] ;  /* 0x00022200ff027b82 */ /* 0x000e640000000a00 */
[----:B-1----:R1:W5:Y:S01]  /*0140*/  LDG.E R39, desc[UR52][R2.64] ;  /* 0x0000003402277981 */ /* 0x002362000c1e1900 */
[----:B------:R-:W-:Y:S01]  /*0150*/  HFMA2 R80, -RZ, RZ, 0, 5.9604644775390625e-08 ;  /* 0x00000001ff507431 */ /* 0x000fe200000001ff */
[----:B------:R-:W-:Y:S05]  /*0160*/  BRA `(.L_x_0) ;  /* 0x00000000000c7947 */ /* 0x000fea0003800000 */
.L_x_1:
[----:B------:R-:W1:Y:S01]  /*0170*/  LDCU UR4, c[0x0][0x880] ;  /* 0x00011000ff0477ac */ /* 0x000e620008000800 */
[----:B------:R-:W-:Y:S01]  /*0180*/  HFMA2 R80, -RZ, RZ, 0, 5.9604644775390625e-08 ;  /* 0x00000001ff507431 */ /* 0x000fe200000001ff */
[----:B-1----:R-:W-:-:S07]  /*0190*/  MOV R39, UR4 ;  /* 0x0000000400277c02 */ /* 0x002fce0008000f00 */
.L_x_0:
[----:B------:R-:W2:Y:S02]  /*01a0*/  LDCU.64 UR4, c[0x0][0x8b0] ;  /* 0x00011600ff0477ac */ /* 0x000ea40008000a00 */
[----:B--2---:R-:W-:-:S04]  /*01b0*/  UISETP.NE.U32.AND UP0, UPT, UR4, URZ, UPT ;  /* 0x000000ff0400728c */ /* 0x004fc8000bf05070 */
[----:B------:R-:W-:-:S09]  /*01c0*/  UISETP.NE.AND.EX UP0, UPT, UR5, URZ, UPT, UP0 ;  /* 0x000000ff0500728c */ /* 0x000fd2000bf05300 */
[----:B------:R-:W-:Y:S05]  /*01d0*/  BRA.U UP0, `(.L_x_2) ;  /* 0x0000000100247547 */ /* 0x000fea000b800000 */
[----:B------:R-:W2:Y:S02]  /*01e0*/  LDCU.64 UR4, c[0x0][0x8a8] ;  /* 0x00011500ff0477ac */ /* 0x000ea40008000a00 */
[----:B--2---:R-:W-:-:S04]  /*01f0*/  UISETP.NE.U32.AND UP0, UPT, UR4, URZ, UPT ;  /* 0x000000ff0400728c */ /* 0x004fc8000bf05070 */
[----:B------:R-:W-:-:S09]  /*0200*/  UISETP.NE.AND.EX UP0, UPT, UR5, URZ, UPT, UP0 ;  /* 0x000000ff0500728c */ /* 0x000fd2000bf05300 */
[----:B------:R-:W-:Y:S05]  /*0210*/  BRA.U !UP0, `(.L_x_3) ;  /* 0x00000001080c7547 */ /* 0x000fea000b800000 */
[----:B-1----:R-:W1:Y:S02]  /*0220*/  LDC.64 R2, c[0x0][0x8a8] ;  /* 0x00022a00ff027b82 */ /* 0x002e640000000a00 */
[----:B-1----:R2:W5:Y:S01]  /*0230*/  LDG.E R38, desc[UR52][R2.64] ;  /* 0x0000003402267981 */ /* 0x002562000c1e1900 */
[----:B------:R-:W-:Y:S05]  /*0240*/  BRA `(.L_x_2) ;  /* 0x0000000000087947 */ /* 0x000fea0003800000 */
.L_x_3:
[----:B------:R-:W2:Y:S02]  /*0250*/  LDCU UR4, c[0x0][0x8a0] ;  /* 0x00011400ff0477ac */ /* 0x000ea40008000800 */
[----:B--2---:R-:W-:Y:S02]  /*0260*/  MOV R38, UR4 ;  /* 0x0000000400267c02 */ /* 0x004fe40008000f00 */
.L_x_2:
[----:B------:R-:W-:Y:S01]  /*0270*/  IMAD.U32 R0, RZ, RZ, UR11 ;  /* 0x0000000bff007e24 */ /* 0x000fe2000f8e00ff */
[----:B------:R-:W-:Y:S04]  /*0280*/  BSSY.RECONVERGENT B0, `(.L_x_4) ;  /* 0x000000c000007945 */ /* 0x000fe80003800200 */
[C---:B------:R-:W-:Y:S02]  /*0290*/  ISETP.NE.OR P3, PT, R0.reuse, 0x1, !P0 ;  /* 0x000000010000780c */ /* 0x040fe40004765670 */
[----:B------:R-:W-:-:S11]  /*02a0*/  ISETP.NE.OR P2, PT, R0, 0x3, !P0 ;  /* 0x000000030000780c */ /* 0x000fd60004745670 */
[----:B------:R-:W-:Y:S05]  /*02b0*/  @P3 BRA `(.L_x_5) ;  /* 0x0000000000203947 */ /* 0x000fea0003800000 */
[----:B------:R-:W3:Y:S02]  /*02c0*/  LDCU.64 UR4, c[0x0][0x348] ;  /* 0x00006900ff0477ac */ /* 0x000ee40008000a00 */
[----:B---3--:R-:W-:Y:S02]  /*02d0*/  UIADD3 UR8, UP1, UPT, UR4, 0x80, URZ ;  /* 0x0000008004087890 */ /* 0x008fe4000ff3e0ff */
[----:B------:R-:W-:Y:S02]  /*02e0*/  UIADD3 UR4, UP0, UPT, UR4, 0x180, URZ ;  /* 0x0000018004047890 */ /* 0x000fe4000ff1e0ff */
[----:B------:R-:W-:Y:S02]  /*02f0*/  UIADD3.X UR9, UPT, UPT, URZ, UR5, URZ, UP1, !UPT ;  /* 0x00000005ff097290 */ /* 0x000fe40008ffe4ff */
[----:B------:R-:W-:-:S07]  /*0300*/  UIADD3.X UR5, UPT, UPT, URZ, UR5, URZ, UP0, !UPT ;  /* 0x00000005ff057290 */ /* 0x000fce00087fe4ff */
[----:B------:R3:W-:Y:S02]  /*0310*/  UTMACCTL.PF [UR8] ;  /* 0x00000000080079b9 */ /* 0x0007e40008040000 */
[----:B------:R3:W-:Y:S02]  /*0320*/  UTMACCTL.PF [UR4] ;  /* 0x00000000040079b9 */ /* 0x0007e40008040000 */
[----:B---3--:R-:W-:Y:S01]  /*0330*/  NOP ;  /* 0x0000000000007918 */ /* 0x008fe20000000000 */
.L_x_5:
[----:B------:R-:W-:Y:S05]  /*0340*/  BSYNC.RECONVERGENT B0 ;  /* 0x0000000000007941 */ /* 0x000fea0003800200 */
.L_x_4:
[----:B------:R-:W-:Y:S04]  /*0350*/  BSSY.RECONVERGENT B0, `(.L_x_6) ;  /* 0x000000a000007945 */ /* 0x000fe80003800200 */
        /* <DEDUP_REMOVED lines=9> */
.L_x_7:
[----:B------:R-:W-:Y:S05]  /*03f0*/  BSYNC.RECONVERGENT B0 ;  /* 0x0000000000007941 */ /* 0x000fea0003800200 */
.L_x_6:
[----:B------:R-:W3:Y:S01]  /*0400*/  LDCU.64 UR4, c[0x0][0x888] ;  /* 0x00011100ff0477ac */ /* 0x000ee20008000a00 */
[----:B------:R-:W-:Y:S01]  /*0410*/  ISETP.NE.AND.EX P1, PT, RZ, UR7, PT, P1 ;  /* 0x00000007ff007c0c */ /* 0x000fe2000bf25310 */
[----:B------:R-:W-:Y:S01]  /*0420*/  UPLOP3.LUT UP4, UPT, UPT, UPT, UPT, 0x80, 0x8 ;  /* 0x000000000008789c */ /* 0x000fe20003f8f070 */
[----:B---3--:R-:W-:-:S04]  /*0430*/  ISETP.NE.U32.AND P2, PT, RZ, UR4, PT ;  /* 0x00000004ff007c0c */ /* 0x008fc8000bf45070 */
[----:B------:R-:W-:-:S13]  /*0440*/  ISETP.NE.AND.EX P2, PT, RZ, UR5, PT, P2 ;  /* 0x00000005ff007c0c */ /* 0x000fda000bf45320 */
[----:B------:R-:W-:Y:S05]  /*0450*/  @P2 BRA P1, `(.L_x_8) ;  /* 0x0000000000282947 */ /* 0x000fea0000800000 */
[----:B------:R-:W-:Y:S01]  /*0460*/  UISETP.NE.U32.AND UP0, UPT, UR6, URZ, UPT ;  /* 0x000000ff0600728c */ /* 0x000fe2000bf05070 */
[----:B-----5:R-:W-:Y:S01]  /*0470*/  FSETP.NEU.AND P1, PT, R39, RZ, PT ;  /* 0x000000ff2700720b */ /* 0x020fe20003f2d000 */
[----:B------:R-:W-:Y:S02]  /*0480*/  UISETP.NE.U32.AND UP2, UPT, UR4, URZ, UPT ;  /* 0x000000ff0400728c */ /* 0x000fe4000bf45070 */
[----:B------:R-:W-:Y:S02]  /*0490*/  UISETP.NE.AND.EX UP1, UPT, UR7, URZ, UPT, UP0 ;  /* 0x000000ff0700728c */ /* 0x000fe4000bf25300 */
[----:B------:R-:W-:-:S04]  /*04a0*/  UISETP.NE.AND.EX UP0, UPT, UR5, URZ, UPT, UP2 ;  /* 0x000000ff0500728c */ /* 0x000fc8000bf05320 */
[----:B------:R-:W-:-:S04]  /*04b0*/  USEL UR4, URZ, 0xffffffff, UP0 ;  /* 0xffffffffff047887 */ /* 0x000fc80008000000 */
[----:B------:R-:W-:Y:S01]  /*04c0*/  VOTEU.ANY UP0, P1 ;  /* 0x0000000000ff7886 */ /* 0x000fe20000800100 */
[----:B------:R-:W-:-:S04]  /*04d0*/  @!UP1 USEL UR4, URZ, 0xffffffff, UP0 ;  /* 0xffffffffff049887 */ /* 0x000fc80008000000 */
[----:B------:R-:W-:-:S04]  /*04e0*/  ULOP3.LUT UR4, UR4, 0x1, URZ, 0xc0, !UPT ;  /* 0x0000000104047892 */ /* 0x000fc8000f8ec0ff */
[----:B------:R-:W-:-:S11]  /*04f0*/  UISETP.NE.U32.AND UP4, UPT, UR4, 0x1, UPT ;  /* 0x000000010400788c */ /* 0x000fd6000bf85070 */
.L_x_8:
[----:B------:R-:W3:Y:S01]  /*0500*/  SHFL.IDX PT, R0, R81, RZ, 0x1f ;  /* 0x00001fff51007589 */ /* 0x000ee200000e0000 */
[----:B------:R-:W-:-:S04]  /*0510*/  UISETP.NE.AND UP0, UPT, UR11, 0x2, UPT ;  /* 0x000000020b00788c */ /* 0x000fc8000bf05270 */
[----:B------:R-:W-:Y:S02]  /*0520*/  UISETP.EQ.AND UP1, UPT, UR15, URZ, !UP0 ;  /* 0x000000ff0f00728c */ /* 0x000fe4000c722270 */
[----:B------:R-:W-:-:S04]  /*0530*/  USEL UR26, URZ, 0x1, UP0 ;  /* 0x00000001ff1a7887 */ /* 0x000fc80008000000 */
[----:B------:R-:W-:Y:S02]  /*0540*/  PLOP3.LUT P3, PT, P0, PT, UP1, 0x80, 0x8 ;  /* 0x000000000008781c */ /* 0x000fe4000076f018 */
[----:B---3--:R-:W-:-:S13]  /*0550*/  ISETP.NE.AND P1, PT, R0, RZ, PT ;  /* 0x000000ff0000720c */ /* 0x008fda0003f25270 */
[----:B------:R-:W-:Y:S05]  /*0560*/  @P1 BRA `(.L_x_9) ;  /* 0x0000000400601947 */ /* 0x000fea0003800000 */
[----:B------:R-:W-:Y:S01]  /*0570*/  ELECT P1, URZ, PT ;  /* 0x0000000000ff782f */ /* 0x000fe20003820000 */
[----:B------:R-:W-:-:S12]  /*0580*/  BSSY.RECONVERGENT B0, `(.L_x_9) ;  /* 0x0000056000007945 */ /* 0x000fd80003800200 */
[----:B------:R-:W-:Y:S05]  /*0590*/  @!P1 BRA `(.L_x_10) ;  /* 0x0000000400509947 */ /* 0x000fea0003800000 */
[----:B------:R-:W-:Y:S01]  /*05a0*/  UMOV UR6, 0x400 ;  /* 0x0000040000067882 */ /* 0x000fe20000000000 */
[----:B------:R-:W-:Y:S01]  /*05b0*/  UMOV UR5, 0x1 ;  /* 0x0000000100057882 */ /* 0x000fe20000000000 */
[----:B------:R-:W-:Y:S01]  /*05c0*/  UMOV UR4, 0x4 ;  /* 0x0000000400047882 */ /* 0x000fe20000000000 */
[----:B------:R-:W-:Y:S02]  /*05d0*/  ULEA UR6, UR54, UR6, 0x18 ;  /* 0x0000000636067291 */ /* 0x000fe4000f8ec0ff */
[----:B------:R-:W-:-:S04]  /*05e0*/  UIADD3 UR8, UPT, UPT, -UR5, 0x100000, URZ ;  /* 0x0010000005087890 */ /* 0x000fc8000fffe1ff */
[----:B------:R-:W-:Y:S02]  /*05f0*/  USHF.L.U32 UR9, UR8, 0xb, URZ ;  /* 0x0000000b08097899 */ /* 0x000fe400080006ff */
[----:B------:R-:W-:Y:S02]  /*0600*/  USHF.L.U32 UR8, UR8, 0x1, URZ ;  /* 0x0000000108087899 */ /* 0x000fe400080006ff */
[----:B------:R-:W-:-:S04]  /*0610*/  UIADD3 UR4, UPT, UPT, -UR4, 0x100000, URZ ;  /* 0x0010000004047890 */ /* 0x000fc8000fffe1ff */
[----:B------:R-:W-:Y:S02]  /*0620*/  USHF.L.U32 UR5, UR4, 0xb, URZ ;  /* 0x0000000b04057899 */ /* 0x000fe400080006ff */
[----:B------:R-:W-:Y:S01]  /*0630*/  USHF.L.U32 UR4, UR4, 0x1, URZ ;  /* 0x0000000104047899 */ /* 0x000fe200080006ff */
[----:B------:R-:W3:Y:S03]  /*0640*/  FENCE.VIEW.ASYNC.S ;  /* 0x00000000000073c6 */ /* 0x000ee60000000000 */
[----:B---3--:R3:W4:Y:S08]  /*0650*/  SYNCS.EXCH.64 URZ, [UR6], UR8 ;  /* 0x0000000806ff75b2 */ /* 0x0087300008000100 */
[----:B------:R3:W1:Y:S01]  /*0660*/  SYNCS.EXCH.64 URZ, [UR6+0x120], UR4 ;  /* 0x0001200406ff75b2 */ /* 0x0006620008000100 */
        /* <DEDUP_REMOVED lines=69> */
[----:B------:R3:W1:Y:S02]  /*0ac0*/  SYNCS.EXCH.64 URZ, [UR6+0x238], UR4 ;  /* 0x0002380406ff75b2 */ /* 0x0006640008000100 */
[----:B---34-:R-:W-:Y:S01]  /*0ad0*/  NOP ;  /* 0x0000000000007918 */ /* 0x018fe20000000000 */
.L_x_10:
[----:B------:R-:W-:Y:S05]  /*0ae0*/  BSYNC.RECONVERGENT B0 ;  /* 0x0000000000007941 */ /* 0x000fea0003800200 */
.L_x_9:
[----:B------:R-:W3:Y:S01]  /*0af0*/  SHFL.IDX PT, R0, R81, RZ, 0x1f ;  /* 0x00001fff51007589 */ /* 0x000ee200000e0000 */
[----:B------:R-:W-:Y:S01]  /*0b00*/  NOP ;  /* 0x0000000000007918 */ /* 0x000fe20000000000 */
[----:B---3--:R-:W-:-:S13]  /*0b10*/  ISETP.NE.AND P1, PT, R0, 0x1, PT ;  /* 0x000000010000780c */ /* 0x008fda0003f25270 */
[----:B------:R-:W-:Y:S05]  /*0b20*/  @P1 BRA `(.L_x_11) ;  /* 0x00000000003c1947 */ /* 0x000fea0003800000 */
        /* <DEDUP_REMOVED lines=10> */
[----:B------:R-:W-:Y:S01]  /*0bd0*/  ELECT P1, URZ, PT ;  /* 0x0000000000ff782f */ /* 0x000fe20003820000 */
[----:B------:R-:W3:Y:S02]  /*0be0*/  FENCE.VIEW.ASYNC.S ;  /* 0x00000000000073c6 */ /* 0x000ee40000000000 */
[----:B---3--:R3:W4:Y:S08]  /*0bf0*/  SYNCS.EXCH.64 URZ, [UR6+0x240], UR8 ;  /* 0x0002400806ff75b2 */ /* 0x0087300008000100 */
[----:B------:R3:W1:Y:S01]  /*0c00*/  SYNCS.EXCH.64 URZ, [UR6+0x248], UR4 ;  /* 0x0002480406ff75b2 */ /* 0x0006620008000100 */
[----:B------:R-:W-:Y:S01]  /*0c10*/  NOP ;  /* 0x0000000000007918 */ /* 0x000fe20000000000 */
.L_x_11:
[----:B------:R-:W2:Y:S01]  /*0c20*/  SHFL.IDX PT, R0, R81, RZ, 0x1f ;  /* 0x00001fff51007589 */ /* 0x000ea200000e0000 */
[----:B------:R-:W-:Y:S01]  /*0c30*/  NOP ;  /* 0x0000000000007918 */ /* 0x000fe20000000000 */
[----:B--2---:R-:W-:-:S13]  /*0c40*/  ISETP.NE.AND P1, PT, R0, 0x3, PT ;  /* 0x000000030000780c */ /* 0x004fda0003f25270 */
[----:B------:R-:W-:Y:S05]  /*0c50*/  @P1 BRA `(.L_x_12) ;  /* 0x00000000002c1947 */ /* 0x000fea0003800000 */
[----:B---3--:R-:W-:Y:S01]  /*0c60*/  UMOV UR5, 0x400 ;  /* 0x0000040000057882 */ /* 0x008fe20000000000 */
[----:B------:R-:W-:Y:S01]  /*0c70*/  UMOV UR4, 0x20 ;  /* 0x0000002000047882 */ /* 0x000fe20000000000 */
[----:B------:R-:W-:Y:S02]  /*0c80*/  ULEA UR5, UR54, UR5, 0x18 ;  /* 0x0000000536057291 */ /* 0x000fe4000f8ec0ff */
[----:B------:R-:W-:-:S04]  /*0c90*/  UIADD3 UR6, UPT, UPT, -UR4, 0x100000, URZ ;  /* 0x0010000004067890 */ /* 0x000fc8000fffe1ff */
[----:B------:R-:W-:Y:S02]  /*0ca0*/  USHF.L.U32 UR7, UR6, 0xb, URZ ;  /* 0x0000000b06077899 */ /* 0x000fe400080006ff */
[----:B------:R-:W-:Y:S01]  /*0cb0*/  USHF.L.U32 UR6, UR6, 0x1, URZ ;  /* 0x0000000106067899 */ /* 0x000fe200080006ff */
[----:B------:R-:W-:Y:S01]  /*0cc0*/  ELECT P1, URZ, PT ;  /* 0x0000000000ff782f */ /* 0x000fe20003820000 */
[----:B------:R-:W2:Y:S10]  /*0cd0*/  FENCE.VIEW.ASYNC.S ;  /* 0x00000000000073c6 */ /* 0x000eb40000000000 */
[----:B--2---:R2:W3:Y:S01]  /*0ce0*/  SYNCS.EXCH.64 URZ, [UR5+0x250], UR6 ;  /* 0x0002500605ff75b2 */ /* 0x0044e20008000100 */
[----:B------:R2:W1:Y:S01]  /*0cf0*/  SYNCS.EXCH.64 URZ, [UR5+0x258], UR6 ;  /* 0x0002580605ff75b2 */ /* 0x0004620008000100 */
[----:B------:R-:W-:Y:S01]  /*0d00*/  NOP ;  /* 0x0000000000007918 */ /* 0x000fe20000000000 */
.L_x_12:
[----:B------:R-:W4:Y:S01]  /*0d10*/  SHFL.IDX PT, R0, R81, RZ, 0x1f ;  /* 0x00001fff51007589 */ /* 0x000f2200000e0000 */
[----:B------:R-:W-:Y:S01]  /*0d20*/  NOP ;  /* 0x0000000000007918 */ /* 0x000fe20000000000 */
[----:B----4-:R-:W-:-:S13]  /*0d30*/  ISETP.NE.AND P1, PT, R0, 0x4, PT ;  /* 0x000000040000780c */ /* 0x010fda0003f25270 */
[----:B------:R-:W-:Y:S05]  /*0d40*/  @P1 BRA `(.L_x_13) ;  /* 0x0000000000481947 */ /* 0x000fea0003800000 */
[----:B--23--:R-:W-:Y:S01]  /*0d50*/  UMOV UR6, 0x720 ;  /* 0x0000072000067882 */ /* 0x00cfe20000000000 */
[----:B------:R-:W-:Y:S01]  /*0d60*/  UMOV UR5, 0x400 ;  /* 0x0000040000057882 */ /* 0x000fe20000000000 */
[----:B------:R-:W-:Y:S01]  /*0d70*/  USEL UR6, UR6, 0x620, UP4 ;  /* 0x0000062006067887 */ /* 0x000fe2000a000000 */
        /* <DEDUP_REMOVED lines=9> */
[----:B------:R-:W2:Y:S02]  /*0e10*/  FENCE.VIEW.ASYNC.S ;  /* 0x00000000000073c6 */ /* 0x000ea40000000000 */
[----:B--2---:R4:W2:Y:S08]  /*0e20*/  SYNCS.EXCH.64 URZ, [UR5+0x260], UR8 ;  /* 0x0002600805ff75b2 */ /* 0x0048b00008000100 */
[----:B------:R4:W3:Y:S01]  /*0e30*/  SYNCS.EXCH.64 URZ, [UR5+0x270], UR6 ;  /* 0x0002700605ff75b2 */ /* 0x0008e20008000100 */
[----:B------:R4:W1:Y:S01]  /*0e40*/  SYNCS.EXCH.64 URZ, [UR5+0x268], UR8 ;  /* 0x0002680805ff75b2 */ /* 0x0008620008000100 */
[----:B------:R4:W1:Y:S02]  /*0e50*/  SYNCS.EXCH.64 URZ, [UR5+0x278], UR6 ;  /* 0x0002780605ff75b2 */ /* 0x0008640008000100 */
[----:B----4-:R-:W-:Y:S01]  /*0e60*/  NOP ;  /* 0x0000000000007918 */ /* 0x010fe20000000000 */
.L_x_13:
[----:B------:R-:W4:Y:S01]  /*0e70*/  SHFL.IDX PT, R0, R81, RZ, 0x1f ;  /* 0x00001fff51007589 */ /* 0x000f2200000e0000 */
[----:B------:R-:W-:Y:S01]  /*0e80*/  NOP ;  /* 0x0000000000007918 */ /* 0x000fe20000000000 */
[----:B----4-:R-:W-:-:S13]  /*0e90*/  ISETP.NE.AND P1, PT, R0, 0x5, PT ;  /* 0x000000050000780c */ /* 0x010fda0003f25270 */
[----:B------:R-:W-:Y:S05]  /*0ea0*/  @P1 BRA `(.L_x_14) ;  /* 0x0000000000541947 */ /* 0x000fea0003800000 */
[----:B--23--:R-:W-:Y:S01]  /*0eb0*/  UMOV UR6, 0x400 ;  /* 0x0000040000067882 */ /* 0x00cfe20000000000 */
        /* <DEDUP_REMOVED lines=14> */
[----:B------:R4:W1:Y:S01]  /*0fa0*/  SYNCS.EXCH.64 URZ, [UR6+0x2a8], UR4 ;  /* 0x0002a80406ff75b2 */ /* 0x0008620008000100 */
[----:B------:R4:W1:Y:S01]  /*0fb0*/  SYNCS.EXCH.64 URZ, [UR6+0x290], UR8 ;  /* 0x0002900806ff75b2 */ /* 0x0008620008000100 */
[----:B------:R4:W1:Y:S01]  /*0fc0*/  SYNCS.EXCH.64 URZ, [UR6+0x2b0], UR4 ;  /* 0x0002b00406ff75b2 */ /* 0x0008620008000100 */
[----:B------:R4:W1:Y:S01]  /*0fd0*/  SYNCS.EXCH.64 URZ, [UR6+0x298], UR8 ;  /* 0x0002980806ff75b2 */ /* 0x0008620008000100 */
[----:B------:R4:W1:Y:S02]  /*0fe0*/  SYNCS.EXCH.64 URZ, [UR6+0x2b8], UR4 ;  /* 0x0002b80406ff75b2 */ /* 0x0008640008000100 */
[----:B----4-:R-:W-:Y:S01]  /*0ff0*/  NOP ;  /* 0x0000000000007918 */ /* 0x010fe20000000000 */
.L_x_14:
[----:B------:R-:W4:Y:S01]  /*1000*/  SHFL.IDX PT, R0, R81, RZ, 0x1f ;  /* 0x00001fff51007589 */ /* 0x000f2200000e0000 */
[----:B------:R-:W-:Y:S01]  /*1010*/  ISETP.NE.OR P0, PT, RZ, UR11, !P0 ;  /* 0x0000000bff007c0c */ /* 0x000fe2000c705670 */
[----:B------:R-:W-:Y:S01]  /*1020*/  NOP ;  /* 0x0000000000007918 */ /* 0x000fe20000000000 */
[----:B----4-:R-:W-:-:S13]  /*1030*/  ISETP.NE.AND P1, PT, R0, 0x3, PT ;  /* 0x000000030000780c */ /* 0x010fda0003f25270 */
[----:B------:R-:W-:Y:S05]  /*1040*/  @P1 BRA `(.L_x_15) ;  /* 0x0000000000341947 */ /* 0x000fea0003800000 */
[----:B--23--:R-:W-:Y:S01]  /*1050*/  UMOV UR5, 0x400 ;  /* 0x0000040000057882 */ /* 0x00cfe20000000000 */
[----:B------:R-:W-:Y:S01]  /*1060*/  UMOV UR4, 0x20 ;  /* 0x0000002000047882 */ /* 0x000fe20000000000 */
[----:B------:R-:W-:Y:S02]  /*1070*/  ULEA UR5, UR54, UR5, 0x18 ;  /* 0x0000000536057291 */ /* 0x000fe4000f8ec0ff */
[----:B------:R-:W-:-:S04]  /*1080*/  UIADD3 UR6, UPT, UPT, -UR4, 0x100000, URZ ;  /* 0x0010000004067890 */ /* 0x000fc8000fffe1ff */
[----:B------:R-:W-:Y:S02]  /*1090*/  USHF.L.U32 UR7, UR6, 0xb, URZ ;  /* 0x0000000b06077899 */ /* 0x000fe400080006ff */
[----:B------:R-:W-:Y:S01]  /*10a0*/  USHF.L.U32 UR6, UR6, 0x1, URZ ;  /* 0x0000000106067899 */ /* 0x000fe200080006ff */
[----:B------:R-:W-:Y:S01]  /*10b0*/  ELECT P1, URZ, PT ;  /* 0x0000000000ff782f */ /* 0x000fe20003820000 */
[----:B------:R-:W2:Y:S10]  /*10c0*/  FENCE.VIEW.ASYNC.S ;  /* 0x00000000000073c6 */ /* 0x000eb40000000000 */
[----:B--2---:R4:W2:Y:S01]  /*10d0*/  SYNCS.EXCH.64 URZ, [UR5+0x2c0], UR6 ;  /* 0x0002c00605ff75b2 */ /* 0x0048a20008000100 */
[----:B------:R4:W3:Y:S01]  /*10e0*/  SYNCS.EXCH.64 URZ, [UR5+0x2d0], UR6 ;  /* 0x0002d00605ff75b2 */ /* 0x0008e20008000100 */
[----:B------:R4:W1:Y:S01]  /*10f0*/  SYNCS.EXCH.64 URZ, [UR5+0x2c8], UR6 ;  /* 0x0002c80605ff75b2 */ /* 0x0008620008000100 */
[----:B------:R4:W1:Y:S02]  /*1100*/  SYNCS.EXCH.64 URZ, [UR5+0x2d8], UR6 ;  /* 0x0002d80605ff75b2 */ /* 0x0008640008000100 */
[----:B----4-:R-:W-:Y:S01]  /*1110*/  NOP ;  /* 0x0000000000007918 */ /* 0x010fe20000000000 */
.L_x_15:
[----:B------:R-:W-:Y:S01]  /*1120*/  VOTEU.ALL UP0, P0 ;  /* 0x0000000000ff7886 */ /* 0x000fe20000000000 */
[----:B--23--:R-:W-:Y:S01]  /*1130*/  UMOV UR6, 0x20 ;  /* 0x0000002000067882 */ /* 0x00cfe20000000000 */
[----:B------:R-:W2:Y:S01]  /*1140*/  LDCU UR5, c[0x0][0x36c] ;  /* 0x00006d80ff0577ac */ /* 0x000ea20008000800 */
[----:B------:R-:W-:Y:S01]  /*1150*/  NOP ;  /* 0x0000000000007918 */ /* 0x000fe20000000000 */
[----:B------:R-:W-:Y:S01]  /*1160*/  LOP3.LUT R0, R69, 0x1f, RZ, 0xc0, !PT ;  /* 0x0000001f45007812 */ /* 0x000fe200078ec0ff */
[----:B------:R-:W-:Y:S01]  /*1170*/  @!UP0 UMOV UR4, 0x400 ;  /* 0x0000040000048882 */ /* 0x000fe20000000000 */
[----:B------:R-:W-:-:S04]  /*1180*/  @!UP0 UIADD3 UR6, UPT, UPT, -UR6, 0x100000, URZ ;  /* 0x0010000006068890 */ /* 0x000fc8000fffe1ff */
[----:B------:R-:W-:Y:S02]  /*1190*/  @!UP0 USHF.L.U32 UR7, UR6, 0xb, URZ ;  /* 0x0000000b06078899 */ /* 0x000fe400080006ff */
[----:B------:R-:W-:Y:S02]  /*11a0*/  @!UP0 USHF.L.U32 UR6, UR6, 0x1, URZ ;  /* 0x0000000106068899 */ /* 0x000fe400080006ff */
[----:B------:R-:W-:Y:S01]  /*11b0*/  @!UP0 ULEA UR4, UR54, UR4, 0x18 ;  /* 0x0000000436048291 */ /* 0x000fe2000f8ec0ff */
[----:B------:R-:W-:Y:S01]  /*11c0*/  VOTEU.ALL UP0, P0 ;  /* 0x0000000000ff7886 */ /* 0x000fe20000000000 */
[----:B------:R-:W-:Y:S02]  /*11d0*/  UISETP.NE.AND UP5, UPT, UR11, URZ, UPT ;  /* 0x000000ff0b00728c */ /* 0x000fe4000bfa5270 */
[----:B--2---:R-:W-:Y:S01]  /*11e0*/  UISETP.EQ.U32.AND UP6, UPT, UR5, 0x1, UPT ;  /* 0x000000010500788c */ /* 0x004fe2000bfc2070 */
[----:B------:R-:W2:Y:S07]  /*11f0*/  FENCE.VIEW.ASYNC.S ;  /* 0x00000000000073c6 */ /* 0x000eae0000000000 */
[----:B--2---:R2:W3:Y:S01]  /*1200*/  @!UP0 SYNCS.EXCH.64 URZ, [UR4+0x2e0], UR6 ;  /* 0x0002e00604ff85b2 */ /* 0x0044e20008000100 */
[----:B------:R-:W-:Y:S05]  /*1210*/  BRA.U !UP6, `(.L_x_16) ;  /* 0x000000010e087547 */ /* 0x000fea000b800000 */
[----:B-1-3--:R-:W-:Y:S01]  /*1220*/  UCGABAR_ARV ;  /* 0x00000000000079c7 */ /* 0x00afe20008000000 */
[----:B------:R-:W-:Y:S05]  /*1230*/  BRA `(.L_x_17) ;  /* 0x0000000000047947 */ /* 0x000fea0003800000 */
.L_x_16:
[----:B-1-3--:R-:W-:Y:S01]  /*1240*/  NOP ;  /* 0x0000000000007918 */ /* 0x00afe20000000000 */
.L_x_17:
[----:B------:R-:W1:Y:S01]  /*1250*/  S2UR UR10, SR_CTAID.X ;  /* 0x00000000000a79c3 */ /* 0x000e620000002500 */
[----:B------:R-:W-:-:S05]  /*1260*/  CS2R.32 R3, SR_CgaSize ;  /* 0x0000000000037805 */ /* 0x000fca0000008a00 */
[----:B------:R-:W-:-:S05]  /*1270*/  IMAD R3, R3, -0xa0, RZ ;  /* 0xffffff6003037824 */ /* 0x000fca00078e02ff */
[----:B------:R-:W-:-:S14]  /*1280*/  R2UR UR5, R3 ;  /* 0x00000000030572ca */ /* 0x000fdc00000e0000 */
[----:B------:R-:W3:Y:S01]  /*1290*/  LDCU UR5, c[0x0][UR5+0x2b0] ;  /* 0x00005600050577ac */ /* 0x000ee20008000800 */
[----:B------:R-:W-:-:S05]  /*12a0*/  CS2R.32 R3, SR_CgaSize ;  /* 0x0000000000037805 */ /* 0x000fca0000008a00 */
[----:B------:R-:W-:-:S05]  /*12b0*/  IMAD R3, R3, -0xa0, RZ ;  /* 0xffffff6003037824 */ /* 0x000fca00078e02ff */
[----:B--2---:R-:W-:-:S14]  /*12c0*/  R2UR UR4, R3 ;  /* 0x00000000030472ca */ /* 0x004fdc00000e0000 */
[----:B------:R-:W2:Y:S01]  /*12d0*/  LDCU UR4, c[0x0][UR4+0x2b4] ;  /* 0x00005680040477ac */ /* 0x000ea20008000800 */
[----:B------:R-:W4:Y:S01]  /*12e0*/  S2UR UR51, SR_CTAID.Y ;  /* 0x00000000003379c3 */ /* 0x000f220000002600 */
[----:B------:R-:W-:-:S05]  /*12f0*/  CS2R.32 R3, SR_CgaSize ;  /* 0x0000000000037805 */ /* 0x000fca0000008a00 */
[----:B------:R-:W-:-:S05]  /*1300*/  IMAD R3, R3, -0xa0, RZ ;  /* 0xffffff6003037824 */ /* 0x000fca00078e02ff */
[----:B------:R-:W-:-:S14]  /*1310*/  R2UR UR6, R3 ;  /* 0x00000000030672ca */ /* 0x000fdc00000e0000 */
[----:B------:R-:W2:Y:S01]  /*1320*/  LDCU UR6, c[0x0][UR6+0x2a0] ;  /* 0x00005400060677ac */ /* 0x000ea20008000800 */
[----:B------:R-:W-:Y:S01]  /*1330*/  UISETP.GT.U32.AND UP0, UPT, UR15, 0xffff, UPT ;  /* 0x0000ffff0f00788c */ /* 0x000fe2000bf04070 */
[----:B------:R-:W2:Y:S01]  /*1340*/  LDCU UR17, c[0x0][0xb24] ;  /* 0x00016480ff1177ac */ /* 0x000ea20008000800 */
[----:B------:R-:W2:Y:S01]  /*1350*/  LDCU UR37, c[0x0][0xb24] ;  /* 0x00016480ff2577ac */ /* 0x000ea20008000800 */
[----:B------:R-:W2:Y:S01]  /*1360*/  LDCU UR16, c[0x0][0xb30] ;  /* 0x00016600ff1077ac */ /* 0x000ea20008000800 */
[----:B-1----:R-:W-:Y:S01]  /*1370*/  I2FP.F32.U32 R3, UR10 ;  /* 0x0000000a00037c45 */ /* 0x002fe20008201000 */
[----:B------:R-:W-:-:S04]  /*1380*/  USHF.L.U32 UR18, UR54, 0x9, URZ ;  /* 0x0000000936127899 */ /* 0x000fc800080006ff */
[----:B---3--:R-:W-:Y:S01]  /*1390*/  FMUL R3, R3, UR5 ;  /* 0x0000000503037c20 */ /* 0x008fe20008400000 */
[----:B------:R-:W-:-:S05]  /*13a0*/  CS2R.32 R2, SR_CgaSize ;  /* 0x0000000000027805 */ /* 0x000fca0000008a00 */
[----:B------:R-:W-:-:S05]  /*13b0*/  IMAD R2, R2, -0xa0, RZ ;  /* 0xffffff6002027824 */ /* 0x000fca00078e02ff */
[----:B------:R-:W-:-:S14]  /*13c0*/  R2UR UR5, R2 ;  /* 0x00000000020572ca */ /* 0x000fdc00000e0000 */
[----:B------:R-:W1:Y:S01]  /*13d0*/  LDCU UR5, c[0x0][UR5+0x2a4] ;  /* 0x00005480050577ac */ /* 0x000e620008000800 */
[----:B----4-:R-:W-:Y:S01]  /*13e0*/  I2FP.F32.U32 R2, UR51 ;  /* 0x0000003300027c45 */ /* 0x010fe20008201000 */
[----:B------:R-:W-:Y:S01]  /*13f0*/  UMOV UR13, 0x55 ;  /* 0x00000055000d7882 */ /* 0x000fe20000000000 */
[----:B------:R-:W3:Y:S03]  /*1400*/  F2I.U32.TRUNC.NTZ R3, R3 ;  /* 0x0000000300037305 */ /* 0x000ee6000020f000 */
[----:B--2---:R-:W-:Y:S01]  /*1410*/  FMUL R2, R2, UR4 ;  /* 0x0000000402027c20 */ /* 0x004fe20008400000 */
[----:B------:R-:W-:-:S04]  /*1420*/  USEL UR4, UR15, 0xffff, !UP0 ;  /* 0x0000ffff0f047887 */ /* 0x000fc8000c000000 */
[----:B------:R-:W-:Y:S01]  /*1430*/  ULOP3.LUT UR4, UR4, 0xffff, URZ, 0xc0, !UPT ;  /* 0x0000ffff04047892 */ /* 0x000fe2000f8ec0ff */
[----:B------:R-:W2:Y:S01]  /*1440*/  F2I.U32.TRUNC.NTZ R2, R2 ;  /* 0x0000000200027305 */ /* 0x000ea2000020f000 */
[----:B---3--:R-:W-:Y:S02]  /*1450*/  R2UR UR49, R3 ;  /* 0x00000000033172ca */ /* 0x008fe400000e0000 */
[----:B------:R-:W-:Y:S02]  /*1460*/  PRMT R3, RZ, 0x7610, R3 ;  /* 0x00007610ff037816 */ /* 0x000fe40000000003 */
[----:B--2---:R-:W-:Y:S02]  /*1470*/  R2UR UR48, R2 ;  /* 0x00000000023072ca */ /* 0x004fe400000e0000 */
[----:B------:R-:W-:-:S07]  /*1480*/  PRMT R2, RZ, 0x7610, R2 ;  /* 0x00007610ff027816 */ /* 0x000fce0000000002 */
[----:B------:R-:W-:-:S04]  /*1490*/  UIADD3 UR49, UPT, UPT, -UR49, URZ, URZ ;  /* 0x000000ff31317290 */ /* 0x000fc8000fffe1ff */
[----:B------:R-:W-:Y:S02]  /*14a0*/  UIMAD UR49, UR6, UR49, UR10 ;  /* 0x00000031063172a4 */ /* 0x000fe4000f8e020a */
[----:B------:R-:W-:-:S04]  /*14b0*/  UIADD3 UR48, UPT, UPT, -UR48, URZ, URZ ;  /* 0x000000ff30307290 */ /* 0x000fc8000fffe1ff */
[----:B-1----:R-:W-:Y:S01]  /*14c0*/  UIMAD UR48, UR5, UR48, UR51 ;  /* 0x00000030053072a4 */ /* 0x002fe2000f8e0233 */
[----:B------:R-:W-:Y:S11]  /*14d0*/  BRA.U UP5, `(.L_x_18) ;  /* 0x00000001055c7547 */ /* 0x000ff6000b800000 */
[----:B------:R-:W-:Y:S02]  /*14e0*/  UISETP.GT.U32.AND UP0, UPT, UR49, 0x1, UPT ;  /* 0x000000013100788c */ /* 0x000fe4000bf04070 */
[----:B------:R-:W-:Y:S02]  /*14f0*/  ULOP3.LUT UR5, UR49, 0xfffffffe, URZ, 0xc0, !UPT ;  /* 0xfffffffe31057892 */ /* 0x000fe4000f8ec0ff */
[----:B------:R-:W-:Y:S02]  /*1500*/  UISETP.NE.AND UP3, UPT, UR48, URZ, UP0 ;  /* 0x000000ff3000728c */ /* 0x000fe40008765270 */
[----:B------:R-:W-:Y:S02]  /*1510*/  UISETP.NE.AND UP2, UPT, UR48, 0x1, UP0 ;  /* 0x000000013000788c */ /* 0x000fe40008745270 */
[----:B------:R-:W-:Y:S02]  /*1520*/  UISETP.NE.AND UP1, UPT, UR48, 0x2, UP0 ;  /* 0x000000023000788c */ /* 0x000fe40008725270 */
[----:B------:R-:W-:-:S02]  /*1530*/  UISETP.NE.AND UP0, UPT, UR48, 0x3, UP0 ;  /* 0x000000033000788c */ /* 0x000fc40008705270 */
[----:B------:R-:W-:Y:S02]  /*1540*/  USEL UR7, URZ, 0x1, UP3 ;  /* 0x00000001ff077887 */ /* 0x000fe40009800000 */
[----:B------:R-:W-:Y:S02]  /*1550*/  USEL UR6, URZ, 0x4, UP2 ;  /* 0x00000004ff067887 */ /* 0x000fe40009000000 */
[----:B------:R-:W-:Y:S02]  /*1560*/  USEL UR14, URZ, 0x10, UP1 ;  /* 0x00000010ff0e7887 */ /* 0x000fe40008800000 */
[----:B------:R-:W-:Y:S02]  /*1570*/  USEL UR9, URZ, 0x40, UP0 ;  /* 0x00000040ff097887 */ /* 0x000fe40008000000 */
[----:B------:R-:W-:Y:S02]  /*1580*/  USEL UR8, URZ, 0x2, UP3 ;  /* 0x00000002ff087887 */ /* 0x000fe40009800000 */
[----:B------:R-:W-:-:S02]  /*1590*/  UIADD3 UR14, UPT, UPT, UR14, UR6, UR7 ;  /* 0x000000060e0e7290 */ /* 0x000fc4000fffe007 */
[----:B------:R-:W-:Y:S02]  /*15a0*/  USEL UR6, URZ, 0x20, UP1 ;  /* 0x00000020ff067887 */ /* 0x000fe40008800000 */
[----:B------:R-:W-:Y:S02]  /*15b0*/  USEL UR7, URZ, 0x8, UP2 ;  /* 0x00000008ff077887 */ /* 0x000fe40009000000 */
[----:B------:R-:W-:Y:S02]  /*15c0*/  UIADD3 UR8, UPT, UPT, UR8, UR9, UR14 ;  /* 0x0000000908087290 */ /* 0x000fe4000fffe00e */
[----:B------:R-:W-:Y:S02]  /*15d0*/  ULEA UR5, UR48, UR5, 0x1 ;  /* 0x0000000530057291 */ /* 0x000fe4000f8e08ff */
[----:B------:R-:W-:Y:S02]  /*15e0*/  USEL UR9, URZ, 0x80, UP0 ;  /* 0x00000080ff097887 */ /* 0x000fe40008000000 */
[----:B------:R-:W-:-:S03]  /*15f0*/  UIADD3 UR7, UPT, UPT, UR6, UR7, UR8 ;  /* 0x0000000706077290 */ /* 0x000fc6000fffe008 */
[----:B------:R-:W-:Y:S01]  /*1600*/  UMOV UR6, 0x3 ;  /* 0x0000000300067882 */ /* 0x000fe20000000000 */
[----:B------:R-:W-:Y:S02]  /*1610*/  UIADD3 UR7, UPT, UPT, UR7, UR9, URZ ;  /* 0x0000000907077290 */ /* 0x000fe4000fffe0ff */
[----:B------:R-:W-:-:S04]  /*1620*/  USHF.L.U32 UR5, UR6, UR5, URZ ;  /* 0x0000000506057299 */ /* 0x000fc800080006ff */
[----:B------:R-:W-:Y:S02]  /*1630*/  MOV R3, UR7 ;  /* 0x0000000700037c02 */ /* 0x000fe40008000f00 */
[----:B------:R-:W-:-:S07]  /*1640*/  MOV R2, UR5 ;  /* 0x0000000500027c02 */ /* 0x000fce0008000f00 */
.L_x_18:
[----:B------:R-:W1:Y:S01]  /*1650*/  S2UR UR36, SR_CTAID.Z ;  /* 0x00000000002479c3 */ /* 0x000e620000002700 */
[----:B------:R-:W-:Y:S02]  /*1660*/  UISETP.GE.AND UP0, UPT, UR17, 0x1, UPT ;  /* 0x000000011100788c */ /* 0x000fe4000bf06270 */
[----:B------:R-:W-:Y:S02]  /*1670*/  UISETP.NE.AND UP3, UPT, UR11, 0x2, UPT ;  /* 0x000000020b00788c */ /* 0x000fe4000bf65270 */
[----:B------:R-:W-:Y:S02]  /*1680*/  ULOP3.LUT UR14, UR18, 0xc00, URZ, 0xc0, !UPT ;  /* 0x00000c00120e7892 */ /* 0x000fe4000f8ec0ff */
[----:B------:R-:W-:Y:S01]  /*1690*/  USHF.L.U32 UR13, UR13, UR4, URZ ;  /* 0x000000040d0d7299 */ /* 0x000fe200080006ff */
[----:B------:R-:W-:Y:S02]  /*16a0*/  UMOV UR50, UR10 ;  /* 0x0000000a00327c82 */ /* 0x000fe40008000000 */
[----:B------:R-:W-:Y:S09]  /*16b0*/  BRA.U !UP0, `(.L_x_19) ;  /* 0x0000000108b87547 */ /* 0x000ff2000b800000 */
[----:B------:R-:W2:Y:S01]  /*16c0*/  LDCU.128 UR4, c[0x0][0xb10] ;  /* 0x00016200ff0477ac */ /* 0x000ea20008000c00 */
[----:B------:R-:W3:Y:S01]  /*16d0*/  LDCU UR20, c[0x0][0x370] ;  /* 0x00006e00ff1477ac */ /* 0x000ee20008000800 */
[----:B------:R-:W4:Y:S01]  /*16e0*/  LDCU UR19, c[0x0][0x374] ;  /* 0x00006e80ff1377ac */ /* 0x000f220008000800 */
[----:B------:R-:W1:Y:S01]  /*16f0*/  LDCU UR50, c[0x0][0xb0c] ;  /* 0x00016180ff3277ac */ /* 0x000e620008000800 */
[----:B------:R-:W3:Y:S01]  /*1700*/  LDCU UR18, c[0x0][0xb20] ;  /* 0x00016400ff1277ac */ /* 0x000ee20008000800 */
[----:B------:R-:W3:Y:S01]  /*1710*/  LDCU.64 UR8, c[0x0][0xb28] ;  /* 0x00016500ff0877ac */ /* 0x000ee20008000a00 */
[----:B--2---:R-:W-:Y:S02]  /*1720*/  UISETP.NE.AND UP0, UPT, UR6, 0x1, UPT ;  /* 0x000000010600788c */ /* 0x004fe4000bf05270 */
[----:B----4-:R-:W-:Y:S02]  /*1730*/  UIMAD.WIDE.U32 UR24, UR19, UR7, URZ ;  /* 0x00000007131872a5 */ /* 0x010fe4000f8e00ff */
[----:B------:R-:W-:-:S02]  /*1740*/  UISETP.NE.AND UP2, UPT, UR17, 0x1, UPT ;  /* 0x000000011100788c */ /* 0x000fc4000bf45270 */
[----:B-1----:R-:W-:Y:S02]  /*1750*/  UISETP.NE.AND UP1, UPT, UR50, 0x1, UPT ;  /* 0x000000013200788c */ /* 0x002fe4000bf25270 */
[----:B------:R-:W-:Y:S02]  /*1760*/  UIMAD.WIDE.U32 UR28, UR51, UR7, URZ ;  /* 0x00000007331c72a5 */ /* 0x000fe4000f8e00ff */
[----:B---3--:R-:W-:Y:S01]  /*1770*/  UIMAD.WIDE.U32 UR22, UR20, UR4, URZ ;  /* 0x00000004141672a5 */ /* 0x008fe2000f8e00ff */
[----:B------:R-:W-:Y:S01]  /*1780*/  UMOV UR7, UR25 ;  /* 0x0000001900077c82 */ /* 0x000fe20008000000 */
[----:B------:R-:W-:Y:S02]  /*1790*/  UIMAD.WIDE.U32 UR24, UR10, UR4, URZ ;  /* 0x000000040a1872a5 */ /* 0x000fe4000f8e00ff */
[----:B------:R-:W-:-:S03]  /*17a0*/  @UP0 USHF.R.U32.HI UR19, URZ, UR18, UR7 ;  /* 0x00000012ff130299 */ /* 0x000fc60008011607 */
[----:B------:R-:W-:Y:S02]  /*17b0*/  @UP1 USHF.R.U32.HI UR20, URZ, UR5, UR23 ;  /* 0x00000005ff141299 */ /* 0x000fe40008011617 */
[----:B------:R-:W-:Y:S02]  /*17c0*/  UIMAD.WIDE.U32 UR22, UR19, UR8, URZ ;  /* 0x00000008131672a5 */ /* 0x000fe4000f8e00ff */
[----:B------:R-:W-:Y:S02]  /*17d0*/  USHF.R.U32.HI UR29, URZ, UR18, UR29 ;  /* 0x00000012ff1d7299 */ /* 0x000fe4000801161d */
[----:B------:R-:W-:Y:S02]  /*17e0*/  UIMAD.WIDE.U32 UR30, UR20, UR8, URZ ;  /* 0x00000008141e72a5 */ /* 0x000fe4000f8e00ff */
[----:B------:R-:W-:Y:S02]  /*17f0*/  @UP2 USHF.R.U32.HI UR19, URZ, UR9, UR23 ;  /* 0x00000009ff132299 */ /* 0x000fe40008011617 */
[----:B------:R-:W-:-:S02]  /*1800*/  USHF.R.U32.HI UR25, URZ, UR5, UR25 ;  /* 0x00000005ff197299 */ /* 0x000fc40008011619 */
[----:B------:R-:W-:Y:S02]  /*1810*/  USEL UR29, UR51, UR29, !UP0 ;  /* 0x0000001d331d7287 */ /* 0x000fe4000c000000 */
[----:B------:R-:W-:Y:S02]  /*1820*/  @UP2 USHF.R.U32.HI UR20, URZ, UR9, UR31 ;  /* 0x00000009ff142299 */ /* 0x000fe4000801161f */
[----:B------:R-:W-:Y:S02]  /*1830*/  UIMAD UR19, UR19, UR17, URZ ;  /* 0x00000011131372a4 */ /* 0x000fe4000f8e02ff */
[----:B------:R-:W-:Y:S02]  /*1840*/  USEL UR25, UR10, UR25, !UP1 ;  /* 0x000000190a197287 */ /* 0x000fe4000c800000 */
[----:B------:R-:W-:Y:S02]  /*1850*/  UIMAD UR4, UR20, UR17, URZ ;  /* 0x00000011140472a4 */ /* 0x000fe4000f8e02ff */
[----:B------:R-:W-:-:S02]  /*1860*/  UISETP.GE.AND UP0, UPT, UR29, UR19, UPT ;  /* 0x000000131d00728c */ /* 0x000fc4000bf06270 */
[----:B------:R-:W-:Y:S02]  /*1870*/  UIMAD.WIDE.U32 UR22, UR29, UR8, URZ ;  /* 0x000000081d1672a5 */ /* 0x000fe4000f8e00ff */
[----:B------:R-:W-:Y:S02]  /*1880*/  UISETP.GE.OR UP0, UPT, UR25, UR4, UP0 ;  /* 0x000000041900728c */ /* 0x000fe40008706670 */
[----:B------:R-:W-:Y:S02]  /*1890*/  USHF.R.U32.HI UR4, URZ, UR9, UR23 ;  /* 0x00000009ff047299 */ /* 0x000fe40008011617 */
[----:B------:R-:W-:Y:S02]  /*18a0*/  UIMAD.WIDE.U32 UR18, UR25, UR8, URZ ;  /* 0x00000008191272a5 */ /* 0x000fe4000f8e00ff */
[----:B------:R-:W-:Y:S02]  /*18b0*/  USEL UR4, UR29, UR4, !UP2 ;  /* 0x000000041d047287 */ /* 0x000fe4000d000000 */
[----:B------:R-:W-:-:S02]  /*18c0*/  UIADD3 UR5, UPT, UPT, -UR29, URZ, URZ ;  /* 0x000000ff1d057290 */ /* 0x000fc4000fffe1ff */
[----:B------:R-:W-:Y:S02]  /*18d0*/  UIADD3 UR8, UPT, UPT, -UR4, URZ, URZ ;  /* 0x000000ff04087290 */ /* 0x000fe4000fffe1ff */
[----:B------:R-:W-:Y:S02]  /*18e0*/  @!UP0 USHF.R.U32.HI UR9, URZ, UR9, UR19 ;  /* 0x00000009ff098299 */ /* 0x000fe40008011613 */
[----:B------:R-:W-:Y:S02]  /*18f0*/  UIMAD UR8, UR17, UR8, UR29 ;  /* 0x00000008110872a4 */ /* 0x000fe4000f8e021d */
[----:B------:R-:W-:Y:S02]  /*1900*/  @!UP0 USEL UR9, UR25, UR9, !UP2 ;  /* 0x0000000919098287 */ /* 0x000fe4000d000000 */
[----:B------:R-:W-:Y:S02]  /*1910*/  UIADD3 UR7, UPT, UPT, -UR25, URZ, URZ ;  /* 0x000000ff19077290 */ /* 0x000fe4000fffe1ff */
[----:B------:R-:W-:-:S02]  /*1920*/  @!UP0 UIMAD UR8, UR8, UR20, UR9 ;  /* 0x00000014080882a4 */ /* 0x000fc4000f8e0209 */
[----:B------:R-:W-:Y:S02]  /*1930*/  @!UP0 UIADD3 UR4, UPT, UPT, UR4, -UR9, URZ ;  /* 0x8000000904048290 */ /* 0x000fe4000fffe0ff */
[----:B------:R-:W-:Y:S02]  /*1940*/  UIMAD UR5, UR6, UR5, UR51 ;  /* 0x00000005060572a4 */ /* 0x000fe4000f8e0233 */
[----:B------:R-:W-:Y:S02]  /*1950*/  @!UP0 UIMAD UR29, UR4, UR17, UR25 ;  /* 0x00000011041d82a4 */ /* 0x000fe4000f8e0219 */
[----:B------:R-:W-:Y:S01]  /*1960*/  UIMAD UR7, UR50, UR7, UR10 ;  /* 0x00000007320772a4 */ /* 0x000fe2000f8e020a */
[----:B------:R-:W-:Y:S01]  /*1970*/  @!UP0 UMOV UR25, UR8 ;  /* 0x0000000800198c82 */ /* 0x000fe20008000000 */
[----:B------:R-:W-:Y:S02]  /*1980*/  UIMAD UR51, UR29, UR6, UR5 ;  /* 0x000000061d3372a4 */ /* 0x000fe4000f8e0205 */
[----:B------:R-:W-:-:S12]  /*1990*/  UIMAD UR50, UR25, UR50, UR7 ;  /* 0x00000032193272a4 */ /* 0x000fd8000f8e0207 */
.L_x_19:
[----:B------:R-:W-:-:S09]  /*19a0*/  UISETP.NE.AND UP0, UPT, UR16, 0x1, UPT ;  /* 0x000000011000788c */ /* 0x000fd2000bf05270 */
[----:B------:R-:W-:Y:S05]  /*19b0*/  BRA.U UP0, `(.L_x_20) ;  /* 0x0000000100407547 */ /* 0x000fea000b800000 */
[----:B------:R-:W2:Y:S01]  /*19c0*/  LDCU.128 UR4, c[0x0][0xb10] ;  /* 0x00016200ff0477ac */ /* 0x000ea20008000c00 */
[----:B------:R-:W3:Y:S01]  /*19d0*/  LDCU UR9, c[0x0][0xb0c] ;  /* 0x00016180ff0977ac */ /* 0x000ee20008000800 */
[----:B------:R-:W4:Y:S01]  /*19e0*/  LDCU UR8, c[0x0][0xb20] ;  /* 0x00016400ff0877ac */ /* 0x000f220008000800 */
[----:B--2---:R-:W-:Y:S02]  /*19f0*/  UIMAD.WIDE.U32 UR18, UR50, UR4, URZ ;  /* 0x00000004321272a5 */ /* 0x004fe4000f8e00ff */
[----:B------:R-:W-:Y:S02]  /*1a00*/  UIMAD.WIDE.U32 UR16, UR51, UR7, URZ ;  /* 0x00000007331072a5 */ /* 0x000fe4000f8e00ff */
[----:B---3--:R-:W-:Y:S02]  /*1a10*/  UISETP.NE.AND UP1, UPT, UR9, 0x1, UPT ;  /* 0x000000010900788c */ /* 0x008fe4000bf25270 */
[----:B------:R-:W-:Y:S01]  /*1a20*/  UISETP.NE.AND UP0, UPT, UR6, 0x1, UPT ;  /* 0x000000010600788c */ /* 0x000fe2000bf05270 */
[----:B------:R-:W-:Y:S01]  /*1a30*/  UMOV UR7, UR19 ;  /* 0x0000001300077c82 */ /* 0x000fe20008000000 */
[----:B----4-:R-:W-:-:S02]  /*1a40*/  USHF.R.U32.HI UR8, URZ, UR8, UR17 ;  /* 0x00000008ff087299 */ /* 0x010fc40008011611 */
[----:B------:R-:W-:Y:S02]  /*1a50*/  USHF.R.U32.HI UR5, URZ, UR5, UR7 ;  /* 0x00000005ff057299 */ /* 0x000fe40008011607 */
[----:B------:R-:W-:Y:S02]  /*1a60*/  USEL UR8, UR51, UR8, !UP0 ;  /* 0x0000000833087287 */ /* 0x000fe4000c000000 */
[----:B------:R-:W-:-:S04]  /*1a70*/  USEL UR5, UR50, UR5, !UP1 ;  /* 0x0000000532057287 */ /* 0x000fc8000c800000 */
[----:B------:R-:W-:Y:S02]  /*1a80*/  UIADD3 UR4, UPT, UPT, -UR8, UR5, URZ ;  /* 0x0000000508047290 */ /* 0x000fe4000fffe1ff */
[----:B------:R-:W-:Y:S02]  /*1a90*/  UIADD3 UR5, UPT, UPT, UR8, -UR5, URZ ;  /* 0x8000000508057290 */ /* 0x000fe4000fffe0ff */
[----:B------:R-:W-:Y:S02]  /*1aa0*/  UIMAD UR51, UR4, UR6, UR51 ;  /* 0x00000006043372a4 */ /* 0x000fe4000f8e0233 */
[----:B------:R-:W-:-:S12]  /*1ab0*/  UIMAD UR50, UR5, UR9, UR50 ;  /* 0x00000009053272a4 */ /* 0x000fd8000f8e0232 */
.L_x_20:
[----:B------:R-:W-:Y:S05]  /*1ac0*/  BRA.U !UP6, `(.L_x_21) ;  /* 0x000000010e0c7547 */ /* 0x000fea000b800000 */
[----:B------:R-:W-:Y:S01]  /*1ad0*/  UCGABAR_WAIT ;  /* 0x0000000000007dc7 */ /* 0x000fe20008000000 */
[----:B------:R-:W-:Y:S01]  /*1ae0*/  CCTL.IVALL ;  /* 0x00000000ff00798f */ /* 0x000fe20002000000 */
[----:B------:R-:W-:Y:S05]  /*1af0*/  BRA `(.L_x_22) ;  /* 0x0000000000047947 */ /* 0x000fea0003800000 */
.L_x_21:
[----:B------:R-:W-:Y:S06]  /*1b00*/  BAR.SYNC.DEFER_BLOCKING 0x0 ;  /* 0x0000000000007b1d */ /* 0x000fec0000010000 */
.L_x_22:
[----:B------:R-:W-:Y:S05]  /*1b10*/  BRA.U UP3, `(.L_x_23) ;  /* 0x0000002503307547 */ /* 0x000fea000b800000 */
[----:B------:R-:W2:Y:S01]  /*1b20*/  LDCU UR4, c[0x0][0x38c] ;  /* 0x00007180ff0477ac */ /* 0x000ea20008000800 */
[----:B------:R-:W-:Y:S01]  /*1b30*/  PLOP3.LUT P1, PT, PT, PT, UP4, 0x80, 0x8 ;  /* 0x000000000008781c */ /* 0x000fe20003f2f048 */
[----:B------:R-:W-:Y:S01]  /*1b40*/  IMAD.MOV.U32 R12, RZ, RZ, 0x1 ;  /* 0x00000001ff0c7424 */ /* 0x000fe200078e00ff */
[----:B------:R-:W-:Y:S01]  /*1b50*/  ISETP.NE.AND P2, PT, R0, RZ, P3 ;  /* 0x000000ff0000720c */ /* 0x000fe20001f45270 */
[----:B------:R-:W-:Y:S01]  /*1b60*/  USHF.L.U32 UR30, UR10, 0x6, URZ ;  /* 0x000000060a1e7899 */ /* 0x000fe200080006ff */
[----:B------:R-:W-:Y:S01]  /*1b70*/  PLOP3.LUT P1, PT, P1, PT, PT, 0x8, 0x80 ;  /* 0x000000000080781c */ /* 0x000fe20000f2e170 */
[----:B------:R-:W-:Y:S01]  /*1b80*/  UMOV UR15, 0x400 ;  /* 0x00000400000f7882 */ /* 0x000fe20000000000 */
[----:B------:R-:W-:Y:S01]  /*1b90*/  USHF.L.U32 UR18, UR10, 0x5, URZ ;  /* 0x000000050a127899 */ /* 0x000fe200080006ff */
[----:B------:R-:W-:Y:S01]  /*1ba0*/  CS2R R10, SRZ ;  /* 0x00000000000a7805 */ /* 0x000fe2000001ff00 */
[----:B------:R-:W-:Y:S01]  /*1bb0*/  UISETP.NE.AND UP1, UPT, UR11, URZ, UPT ;  /* 0x000000ff0b00728c */ /* 0x000fe2000bf25270 */
[----:B------:R-:W-:Y:S01]  /*1bc0*/  IMAD.MOV.U32 R9, RZ, RZ, RZ ;  /* 0x000000ffff097224 */ /* 0x000fe200078e00ff */
[----:B------:R-:W-:Y:S01]  /*1bd0*/  ULEA UR15, UR54, UR15, 0x18 ;  /* 0x0000000f360f7291 */ /* 0x000fe2000f8ec0ff */
[----:B------:R-:W-:Y:S01]  /*1be0*/  IMAD.MOV.U32 R8, RZ, RZ, 0x1 ;  /* 0x00000001ff087424 */ /* 0x000fe200078e00ff */
[----:B------:R-:W-:Y:S01]  /*1bf0*/  ULOP3.LUT UR30, UR30, 0x40, URZ, 0xc0, !UPT ;  /* 0x000000401e1e7892 */ /* 0x000fe2000f8ec0ff */
[----:B------:R-:W3:Y:S01]  /*1c00*/  LDCU UR17, c[0x0][0x370] ;  /* 0x00006e00ff1177ac */ /* 0x000ee20008000800 */
[----:B--2---:R-:W-:-:S02]  /*1c10*/  UIADD3 UR21, UPT, UPT, UR4, 0x3f, URZ ;  /* 0x0000003f04157890 */ /* 0x004fc4000fffe0ff */
[----:B------:R-:W-:Y:S02]  /*1c20*/  UIADD3 UR19, UPT, UPT, UR4, 0x7e, URZ ;  /* 0x0000007e04137890 */ /* 0x000fe4000fffe0ff */
[----:B------:R-:W-:Y:S02]  /*1c30*/  USHF.R.S32.HI UR5, URZ, 0x1f, UR21 ;  /* 0x0000001fff057899 */ /* 0x000fe40008011415 */
[----:B------:R-:W-:Y:S02]  /*1c40*/  UIADD3 UR4, UPT, UPT, UR4, -0x1, URZ ;  /* 0xffffffff04047890 */ /* 0x000fe4000fffe0ff */
[----:B------:R-:W-:Y:S02]  /*1c50*/  ULEA.HI UR21, UR5, UR21, URZ, 0x6 ;  /* 0x0000001505157291 */ /* 0x000fe4000f8f30ff */
[----:B------:R-:W-:Y:S02]  /*1c60*/  UISETP.GE.U32.AND UP2, UPT, UR4, -0x7f, UPT ;  /* 0xffffff810400788c */ /* 0x000fe4000bf46070 */
[----:B------:R-:W-:Y:S01]  /*1c70*/  USHF.R.S32.HI UR21, URZ, 0x6, UR21 ;  /* 0x00000006ff157899 */ /* 0x000fe20008011415 */
[----:B------:R-:W2:Y:S03]  /*1c80*/  LDCU.64 UR22, c[0x0][0x348] ;  /* 0x00006900ff1677ac */ /* 0x000ea60008000a00 */
[----:B------:R-:W-:Y:S01]  /*1c90*/  UISETP.LT.U32.AND UP0, UPT, UR21, 0x24, UPT ;  /* 0x000000241500788c */ /* 0x000fe2000bf01070 */
[----:B------:R-:W4:Y:S03]  /*1ca0*/  LDCU UR16, c[0x0][0x374] ;  /* 0x00006e80ff1077ac */ /* 0x000f260008000800 */
[----:B------:R-:W-:-:S02]  /*1cb0*/  USEL UR20, UR21, 0x24, UP0 ;  /* 0x0000002415147887 */ /* 0x000fc40008000000 */
[----:B------:R-:W-:Y:S02]  /*1cc0*/  ULOP3.LUT UR18, UR18, 0x20, URZ, 0xc0, !UPT ;  /* 0x0000002012127892 */ /* 0x000fe4000f8ec0ff */
[----:B------:R-:W-:Y:S02]  /*1cd0*/  UIADD3 UR25, UPT, UPT, UR20, -0x1, URZ ;  /* 0xffffffff14197890 */ /* 0x000fe4000fffe0ff */
[----:B------:R-:W-:Y:S02]  /*1ce0*/  @UP2 UIADD3 UR25, UPT, UPT, UR20, URZ, URZ ;  /* 0x000000ff14192290 */ /* 0x000fe4000fffe0ff */
[----:B------:R-:W-:Y:S02]  /*1cf0*/  USEL UR26, UR26, 0x2, UP1 ;  /* 0x000000021a1a7887 */ /* 0x000fe40008800000 */
[----:B------:R-:W-:Y:S02]  /*1d00*/  UIADD3 UR24, UPT, UPT, UR25, 0x1, URZ ;  /* 0x0000000119187890 */ /* 0x000fe4000fffe0ff */
[----:B------:R-:W-:-:S02]  /*1d10*/  UIADD3 UR38, UPT, UPT, UR15, 0x2600, UR14 ;  /* 0x000026000f267890 */ /* 0x000fc4000fffe00e */
[----:B------:R-:W-:Y:S02]  /*1d20*/  ULEA.HI UR30, UR14, UR30, URZ, 0x1a ;  /* 0x0000001e0e1e7291 */ /* 0x000fe4000f8fd0ff */
[----:B------:R-:W-:Y:S02]  /*1d30*/  UIADD3 UR31, UPT, UPT, UR21, -UR20, URZ ;  /* 0x80000014151f7290 */ /* 0x000fe4000fffe0ff */
[----:B------:R-:W-:Y:S01]  /*1d40*/  UIADD3 UR25, UPT, UPT, -UR25, URZ, URZ ;  /* 0x000000ff19197290 */ /* 0x000fe2000fffe1ff */
[----:B--234-:R-:W-:-:S11]  /*1d50*/  UMOV UR29, URZ ;  /* 0x000000ff001d7c82 */ /* 0x01cfd60008000000 */
.L_x_43:
[----:B------:R-:W-:-:S09]  /*1d60*/  UISETP.NE.AND UP0, UPT, UR54, URZ, UPT ;  /* 0x000000ff3600728c */ /* 0x000fd2000bf05270 */
[----:B------:R-:W-:Y:S05]  /*1d70*/  BRA.U UP0, `(.L_x_24) ;  /* 0x0000000100287547 */ /* 0x000fea000b800000 */
[----:B------:R-:W-:Y:S02]  /*1d80*/  LEA R0, R9, UR15, 0x3 ;  /* 0x0000000f09007c11 */ /* 0x000fe4000f8e18ff */
[----:B------:R-:W-:-:S04]  /*1d90*/  SHF.L.U32 R2, R8, 0x1f, RZ ;  /* 0x0000001f08027819 */ /* 0x000fc800000006ff */
[----:B------:R-:W2:Y:S02]  /*1da0*/  SYNCS.PHASECHK.TRANS64.TRYWAIT P0, [R0+URZ+0x2d0], R2 ;  /* 0x0002d002000075a7 */ /* 0x000ea400080011ff */
[----:B--2---:R-:W-:Y:S05]  /*1db0*/  @!P0 BRA `(.L_x_25) ;  /* 0x0000006000b48947 */ /* 0x004fea0003800000 */
.L_x_146:
[----:B------:R-:W-:Y:S01]  /*1dc0*/  VIADD R9, R9, 0x1 ;  /* 0x0000000109097836 */ /* 0x000fe20000000000 */
[----:B------:R2:W-:Y:S04]  /*1dd0*/  SYNCS.ARRIVE.TRANS64.A1T0 RZ, [R0+URZ+0x2c0], RZ ;  /* 0x0002c0ff00ff79a7 */ /* 0x0005e800081000ff */
[----:B------:R-:W-:-:S04]  /*1de0*/  ISETP.NE.AND P0, PT, R9, 0x2, PT ;  /* 0x000000020900780c */ /* 0x000fc80003f05270 */
[----:B------:R-:W-:Y:S02]  /*1df0*/  SEL R9, R9, RZ, P0 ;  /* 0x000000ff09097207 */ /* 0x000fe40000000000 */
[----:B--2---:R-:W-:-:S04]  /*1e00*/  SEL R0, RZ, 0x1, P0 ;  /* 0x00000001ff007807 */ /* 0x004fc80000000000 */
[----:B------:R-:W-:-:S07]  /*1e10*/  LOP3.LUT R8, R8, R0, RZ, 0x3c, !PT ;  /* 0x0000000008087212 */ /* 0x000fce00078e3cff */
.L_x_24:
[----:B------:R-:W-:Y:S01]  /*1e20*/  UISETP.GE.U32.AND UP0, UPT, UR19, 0x7f, UPT ;  /* 0x0000007f1300788c */ /* 0x000fe2000bf06070 */
[----:B------:R-:W-:Y:S01]  /*1e30*/  SHF.L.U32 R0, R12, 0x1f, RZ ;  /* 0x0000001f0c007819 */ /* 0x000fe200000006ff */
[----:B------:R-:W-:Y:S02]  /*1e40*/  ULEA.HI UR35, UR50, UR50, URZ, 0x1 ;  /* 0x0000003232237291 */ /* 0x000fe4000f8f08ff */
[----:B------:R-:W-:Y:S02]  /*1e50*/  ULEA UR4, UR29, UR15, 0x3 ;  /* 0x0000000f1d047291 */ /* 0x000fe4000f8e18ff */
[----:B------:R-:W-:Y:S02]  /*1e60*/  USHF.L.U32 UR35, UR35, 0x6, URZ ;  /* 0x0000000623237899 */ /* 0x000fe400080006ff */
[----:B------:R-:W-:Y:S02]  /*1e70*/  ULEA UR11, UR51, UR18, 0x6 ;  /* 0x00000012330b7291 */ /* 0x000fe4000f8e30ff */
[----:B------:R-:W-:-:S03]  /*1e80*/  ULOP3.LUT UR35, UR35, 0xffffff80, URZ, 0xc0, !UPT ;  /* 0xffffff8023237892 */ /* 0x000fc6000f8ec0ff */
[----:B------:R2:W3:Y:S01]  /*1e90*/  SYNCS.PHASECHK.TRANS64.TRYWAIT P0, [UR4+0x120], R0 ;  /* 0x00012000ff0075a7 */ /* 0x0004e20008001104 */
[----:B------:R-:W-:Y:S01]  /*1ea0*/  UIADD3 UR35, UPT, UPT, UR30, UR35, URZ ;  /* 0x000000231e237290 */ /* 0x000fe2000fffe0ff */
[----:B------:R-:W-:Y:S01]  /*1eb0*/  UMOV UR4, URZ ;  /* 0x000000ff00047c82 */ /* 0x000fe20008000000 */
[----:B------:R-:W-:Y:S10]  /*1ec0*/  BRA.U !UP0, `(.L_x_26) ;  /* 0x0000000108c47547 */ /* 0x000ff4000b800000 */
[----:B------:R-:W-:Y:S01]  /*1ed0*/  UMOV UR5, UR25 ;  /* 0x0000001900057c82 */ /* 0x000fe20008000000 */
[----:B------:R-:W-:Y:S01]  /*1ee0*/  UMOV UR7, UR29 ;  /* 0x0000001d00077c82 */ /* 0x000fe20008000000 */
[----:B------:R-:W-:-:S05]  /*1ef0*/  UMOV UR34, URZ ;  /* 0x000000ff00227c82 */ /* 0x000fca0008000000 */
.L_x_32:
[----:B------:R-:W-:Y:S01]  /*1f00*/  ULEA UR33, UR7, UR15, 0x3 ;  /* 0x0000000f07217291 */ /* 0x000fe2000f8e18ff */
[----:B---3--:R-:W-:Y:S01]  /*1f10*/  @P3 MOV R2, 0x3000 ;  /* 0x0000300000023802 */ /* 0x008fe20000000f00 */
[----:B-1-34-:R-:W-:Y:S10]  /*1f20*/  @P0 BRA `(.L_x_27) ;  /* 0x00000000000c0947 */ /* 0x01aff40003800000 */
[----:B------:R-:W-:-:S04]  /*1f30*/  SHF.L.U32 R3, R12, 0x1f, RZ ;  /* 0x0000001f0c037819 */ /* 0x000fc800000006ff */
[----:B------:R-:W3:Y:S02]  /*1f40*/  SYNCS.PHASECHK.TRANS64.TRYWAIT P0, [UR33+0x120], R3 ;  /* 0x00012003ff0075a7 */ /* 0x000ee40008001121 */
[----:B---3--:R-:W-:Y:S05]  /*1f50*/  @!P0 BRA `(.L_x_28) ;  /* 0x0000006000608947 */ /* 0x008fea0003800000 */
.L_x_27:
[----:B------:R3:W-:Y:S01]  /*1f60*/  @P3 SYNCS.ARRIVE.TRANS64 RZ, [UR33], R2 ;  /* 0x00000002ffff39a7 */ /* 0x0007e20008000021 */
[----:B------:R-:W-:Y:S02]  /*1f70*/  ULOP3.LUT UR4, UR26, 0x2, URZ, 0xfc, !UPT ;  /* 0x000000021a047892 */ /* 0x000fe4000f8efcff */
[----:B------:R-:W-:Y:S02]  /*1f80*/  UIADD3 UR5, UPT, UPT, UR5, 0x1, URZ ;  /* 0x0000000105057890 */ /* 0x000fe4000fffe0ff */
[----:B------:R-:W-:Y:S02]  /*1f90*/  UISETP.NE.AND UP0, UPT, UR4, 0x2, UPT ;  /* 0x000000020400788c */ /* 0x000fe4000bf05270 */
[----:B------:R-:W-:-:S07]  /*1fa0*/  UISETP.NE.AND UP2, UPT, UR5, 0x1, UPT ;  /* 0x000000010500788c */ /* 0x000fce000bf45270 */
[----:B------:R-:W-:Y:S05]  /*1fb0*/  BRA.U UP0, `(.L_x_29) ;  /* 0x0000000100047547 */ /* 0x000fea000b800000 */
[----:B-1----:R-:W-:Y:S05]  /*1fc0*/  BPT.TRAP 0x1 ;  /* 0x000000040000795c */ /* 0x002fea0000300000 */
.L_x_29:
[----:B------:R-:W-:Y:S04]  /*1fd0*/  BSSY.RECONVERGENT B0, `(.L_x_30) ;  /* 0x0000003000007945 */ /* 0x000fe80003800200 */
[----:B------:R-:W-:Y:S05]  /*1fe0*/  @!P2 BRA `(.L_x_31) ;  /* 0x000000000004a947 */ /* 0x000fea0003800000 */
[----:B-1----:R-:W-:Y:S05]  /*1ff0*/  BPT.TRAP 0x1 ;  /* 0x000000040000795c */ /* 0x002fea0000300000 */
.L_x_31:
[----:B-1----:R-:W-:Y:S05]  /*2000*/  BSYNC.RECONVERGENT B0 ;  /* 0x0000000000007941 */ /* 0x002fea0003800200 */
.L_x_30:
[----:B------:R-:W-:Y:S02]  /*2010*/  UIADD3 UR29, UPT, UPT, UR7, 0x1, URZ ;  /* 0x00000001071d7890 */ /* 0x000fe4000fffe0ff */
[----:B------:R-:W-:Y:S02]  /*2020*/  ULEA UR32, UR7, UR14, 0xc ;  /* 0x0000000e07207291 */ /* 0x000fe4000f8e60ff */
[----:B------:R-:W-:Y:S02]  /*2030*/  UISETP.NE.AND UP0, UPT, UR29, 0x24, UPT ;  /* 0x000000241d00788c */ /* 0x000fe4000bf05270 */
[----:B------:R-:W-:Y:S02]  /*2040*/  UIADD3 UR44, UP1, UPT, UR22, 0x80, URZ ;  /* 0x00000080162c7890 */ /* 0x000fe4000ff3e0ff */
[----:B------:R-:W-:Y:S02]  /*2050*/  USEL UR6, URZ, 0x1, UP0 ;  /* 0x00000001ff067887 */ /* 0x000fe40008000000 */
[----:B------:R-:W-:-:S02]  /*2060*/  USEL UR29, UR29, URZ, UP0 ;  /* 0x000000ff1d1d7287 */ /* 0x000fc40008000000 */
[----:B------:R-:W-:Y:S02]  /*2070*/  ULEA UR8, UR7, UR15, 0xb ;  /* 0x0000000f07087291 */ /* 0x000fe4000f8e58ff */
[----:B------:R-:W-:Y:S01]  /*2080*/  UIADD3 UR42, UP0, UPT, UR22, 0x180, URZ ;  /* 0x00000180162a7890 */ /* 0x000fe2000ff1e0ff */
[----:B------:R-:W-:Y:S01]  /*2090*/  LOP3.LUT R12, R12, UR6, RZ, 0x3c, !PT ;  /* 0x000000060c0c7c12 */ /* 0x000fe2000f8e3cff */
[----:B------:R-:W-:Y:S02]  /*20a0*/  ULEA UR4, UR29, UR15, 0x3 ;  /* 0x0000000f1d047291 */ /* 0x000fe4000f8e18ff */
[----:B------:R-:W-:Y:S01]  /*20b0*/  ULOP3.LUT UR33, UR33, 0xfefffff8, URZ, 0xc0, !UPT ;  /* 0xfefffff821217892 */ /* 0x000fe2000f8ec0ff */
[----:B--2---:R-:W-:Y:S01]  /*20c0*/  SHF.L.U32 R0, R12, 0x1f, RZ ;  /* 0x0000001f0c007819 */ /* 0x004fe200000006ff */
[----:B------:R-:W-:Y:S02]  /*20d0*/  UIADD3.X UR45, UPT, UPT, URZ, UR23, URZ, UP1, !UPT ;  /* 0x00000017ff2d7290 */ /* 0x000fe40008ffe4ff */
[----:B------:R-:W-:-:S02]  /*20e0*/  UIADD3 UR32, UPT, UPT, UR15, 0x2600, UR32 ;  /* 0x000026000f207890 */ /* 0x000fc4000fffe020 */
[----:B------:R-:W-:Y:S01]  /*20f0*/  UPRMT UR6, URZ, 0x5410, UR13 ;  /* 0x00005410ff067896 */ /* 0x000fe2000800000d */
[----:B------:R4:W1:Y:S01]  /*2100*/  SYNCS.PHASECHK.TRANS64.TRYWAIT P0, [UR4+0x120], R0 ;  /* 0x00012000ff0075a7 */ /* 0x0008620008001104 */
[----:B------:R-:W-:Y:S02]  /*2110*/  UIADD3 UR8, UPT, UPT, UR8, 0x26600, URZ ;  /* 0x0002660008087890 */ /* 0x000fe4000fffe0ff */
[----:B------:R-:W-:Y:S01]  /*2120*/  UIADD3.X UR43, UPT, UPT, URZ, UR23, URZ, UP0, !UPT ;  /* 0x00000017ff2b7290 */ /* 0x000fe200087fe4ff */
[----:B------:R-:W-:Y:S01]  /*2130*/  UMOV UR40, 0x0 ;  /* 0x0000000000287882 */ /* 0x000fe20000000000 */
[----:B------:R-:W-:Y:S01]  /*2140*/  UMOV UR41, 0x10000000 ;  /* 0x1000000000297882 */ /* 0x000fe20000000000 */
[----:B------:R-:W-:Y:S01]  /*2150*/  UMOV UR10, UR34 ;  /* 0x00000022000a7c82 */ /* 0x000fe20008000000 */
[----:B------:R-:W-:Y:S01]  /*2160*/  UMOV UR12, UR36 ;  /* 0x00000024000c7c82 */ /* 0x000fe20008000000 */
[----:B------:R-:W-:Y:S01]  /*2170*/  UMOV UR9, UR33 ;  /* 0x0000002100097c82 */ /* 0x000fe20008000000 */
[----:B------:R2:W-:Y:S01]  /*2180*/  UTMALDG.3D.MULTICAST.2CTA [UR32], [UR44], UR6, desc[UR40] ;  /* 0x000028202c0073b4 */ /* 0x0005e20008211806 */
[----:B------:R-:W-:Y:S01]  /*2190*/  UMOV UR4, UR24 ;  /* 0x0000001800047c82 */ /* 0x000fe20008000000 */
[----:B------:R-:W-:Y:S01]  /*21a0*/  UMOV UR7, UR29 ;  /* 0x0000001d00077c82 */ /* 0x000fe20008000000 */
[----:B------:R4:W-:Y:S01]  /*21b0*/  UTMALDG.3D.2CTA [UR8], [UR42], desc[UR40] ;  /* 0x000028082a0075b4 */ /* 0x0009e20008211000 */
[----:B--2---:R-:W-:Y:S01]  /*21c0*/  UIADD3 UR34, UPT, UPT, UR34, 0x40, URZ ;  /* 0x0000004022227890 */ /* 0x004fe2000fffe0ff */
[----:B------:R-:W-:Y:S11]  /*21d0*/  BRA.U UP2, `(.L_x_32) ;  /* 0xfffffffd02487547 */ /* 0x000ff6000b83ffff */
.L_x_26:
[----:B------:R-:W-:Y:S01]  /*21e0*/  ULEA UR5, UR29, UR15, 0x3 ;  /* 0x0000000f1d057291 */ /* 0x000fe2000f8e18ff */
[----:B--2-4-:R-:W-:Y:S01]  /*21f0*/  SHF.L.U32 R0, R12, 0x1f, RZ ;  /* 0x0000001f0c007819 */ /* 0x014fe200000006ff */
[----:B------:R-:W-:Y:S01]  /*2200*/  @!P1 SYNCS.ARRIVE.TRANS64.A1T0 RZ, [UR15+0x258], RZ ;  /* 0x000258ffffff99a7 */ /* 0x000fe2000810000f */
[----:B------:R-:W-:-:S06]  /*2210*/  UISETP.GT.AND UP0, UPT, UR21, UR20, UPT ;  /* 0x000000141500728c */ /* 0x000fcc000bf04270 */
[----:B-1-3--:R1:W2:Y:S03]  /*2220*/  SYNCS.PHASECHK.TRANS64.TRYWAIT P0, [UR5+0x120], R0 ;  /* 0x00012000ff0075a7 */ /* 0x00a2a60008001105 */
[----:B------:R-:W-:Y:S05]  /*2230*/  BRA.U !UP0, `(.L_x_33) ;  /* 0x0000000108b87547 */ /* 0x000fea000b800000 */
[----:B------:R-:W-:Y:S01]  /*2240*/  UIADD3 UR5, UPT, UPT, UR31, UR4, URZ ;  /* 0x000000041f057290 */ /* 0x000fe2000fffe0ff */
[----:B------:R-:W-:-:S11]  /*2250*/  UMOV UR7, UR29 ;  /* 0x0000001d00077c82 */ /* 0x000fd60008000000 */
.L_x_39:
[----:B------:R-:W-:Y:S01]  /*2260*/  ULEA UR33, UR7, UR15, 0x3 ;  /* 0x0000000f07217291 */ /* 0x000fe2000f8e18ff */
[----:B--2---:R-:W-:Y:S01]  /*2270*/  @P3 MOV R2, 0x3000 ;  /* 0x0000300000023802 */ /* 0x004fe20000000f00 */
[----:B--2-4-:R-:W-:Y:S10]  /*2280*/  @P0 BRA `(.L_x_34) ;  /* 0x00000000000c0947 */ /* 0x014ff40003800000 */
[----:B------:R-:W-:-:S04]  /*2290*/  SHF.L.U32 R3, R12, 0x1f, RZ ;  /* 0x0000001f0c037819 */ /* 0x000fc800000006ff */
[----:B------:R-:W2:Y:S02]  /*22a0*/  SYNCS.PHASECHK.TRANS64.TRYWAIT P0, [UR33+0x120], R3 ;  /* 0x00012003ff0075a7 */ /* 0x000ea40008001121 */
[----:B--2---:R-:W-:Y:S05]  /*22b0*/  @!P0 BRA `(.L_x_35) ;  /* 0x0000005c00a08947 */ /* 0x004fea0003800000 */
.L_x_34:
[----:B------:R2:W-:Y:S01]  /*22c0*/  @P3 SYNCS.ARRIVE.TRANS64 RZ, [UR33], R2 ;  /* 0x00000002ffff39a7 */ /* 0x0005e20008000021 */
[----:B------:R-:W-:-:S04]  /*22d0*/  ULOP3.LUT UR6, UR26, 0x2, URZ, 0xfc, !UPT ;  /* 0x000000021a067892 */ /* 0x000fc8000f8efcff */
[----:B------:R-:W-:-:S09]  /*22e0*/  UISETP.NE.AND UP0, UPT, UR6, 0x2, UPT ;  /* 0x000000020600788c */ /* 0x000fd2000bf05270 */
[----:B------:R-:W-:Y:S05]  /*22f0*/  BRA.U UP0, `(.L_x_36) ;  /* 0x0000000100047547 */ /* 0x000fea000b800000 */
[----:B------:R-:W-:Y:S05]  /*2300*/  BPT.TRAP 0x1 ;  /* 0x000000040000795c */ /* 0x000fea0000300000 */
.L_x_36:
[----:B------:R-:W-:Y:S04]  /*2310*/  BSSY.RECONVERGENT B0, `(.L_x_37) ;  /* 0x0000003000007945 */ /* 0x000fe80003800200 */
[----:B------:R-:W-:Y:S05]  /*2320*/  @!P2 BRA `(.L_x_38) ;  /* 0x000000000004a947 */ /* 0x000fea0003800000 */
[----:B------:R-:W-:Y:S05]  /*2330*/  BPT.TRAP 0x1 ;  /* 0x000000040000795c */ /* 0x000fea0000300000 */
.L_x_38:
[----:B------:R-:W-:Y:S05]  /*2340*/  BSYNC.RECONVERGENT B0 ;  /* 0x0000000000007941 */ /* 0x000fea0003800200 */
.L_x_37:
[----:B------:R-:W-:Y:S02]  /*2350*/  UIADD3 UR29, UPT, UPT, UR7, 0x1, URZ ;  /* 0x00000001071d7890 */ /* 0x000fe4000fffe0ff */
[----:B------:R-:W-:Y:S02]  /*2360*/  UIADD3 UR44, UP1, UPT, UR22, 0x80, URZ ;  /* 0x00000080162c7890 */ /* 0x000fe4000ff3e0ff */
[----:B------:R-:W-:Y:S02]  /*2370*/  UISETP.NE.AND UP0, UPT, UR29, 0x24, UPT ;  /* 0x000000241d00788c */ /* 0x000fe4000bf05270 */
[----:B------:R-:W-:Y:S02]  /*2380*/  USHF.L.U32 UR34, UR4, 0x6, URZ ;  /* 0x0000000604227899 */ /* 0x000fe400080006ff */
[----:B------:R-:W-:Y:S02]  /*2390*/  USEL UR8, URZ, 0x1, UP0 ;  /* 0x00000001ff087887 */ /* 0x000fe40008000000 */
[----:B------:R-:W-:-:S02]  /*23a0*/  USEL UR29, UR29, URZ, UP0 ;  /* 0x000000ff1d1d7287 */ /* 0x000fc40008000000 */
[----:B------:R-:W-:Y:S02]  /*23b0*/  UIADD3 UR42, UP0, UPT, UR22, 0x180, URZ ;  /* 0x00000180162a7890 */ /* 0x000fe4000ff1e0ff */
[----:B------:R-:W-:Y:S01]  /*23c0*/  ULEA UR6, UR29, UR15, 0x3 ;  /* 0x0000000f1d067291 */ /* 0x000fe2000f8e18ff */
[----:B------:R-:W-:Y:S01]  /*23d0*/  LOP3.LUT R12, R12, UR8, RZ, 0x3c, !PT ;  /* 0x000000080c0c7c12 */ /* 0x000fe2000f8e3cff */
[----:B------:R-:W-:Y:S02]  /*23e0*/  ULEA UR8, UR7, UR15, 0xb ;  /* 0x0000000f07087291 */ /* 0x000fe4000f8e58ff */
[----:B------:R-:W-:Y:S01]  /*23f0*/  ULOP3.LUT UR33, UR33, 0xfefffff8, URZ, 0xc0, !UPT ;  /* 0xfefffff821217892 */ /* 0x000fe2000f8ec0ff */
[----:B-1----:R-:W-:Y:S01]  /*2400*/  SHF.L.U32 R0, R12, 0x1f, RZ ;  /* 0x0000001f0c007819 */ /* 0x002fe200000006ff */
[----:B------:R-:W-:Y:S02]  /*2410*/  ULEA UR32, UR7, UR38, 0xc ;  /* 0x0000002607207291 */ /* 0x000fe4000f8e60ff */
[----:B------:R-:W-:Y:S01]  /*2420*/  UIADD3.X UR45, UPT, UPT, URZ, UR23, URZ, UP1, !UPT ;  /* 0x00000017ff2d7290 */ /* 0x000fe20008ffe4ff */
[----:B------:R3:W4:Y:S01]  /*2430*/  SYNCS.PHASECHK.TRANS64.TRYWAIT P0, [UR6+0x120], R0 ;  /* 0x00012000ff0075a7 */ /* 0x0007220008001106 */
[----:B------:R-:W-:-:S02]  /*2440*/  UPRMT UR6, URZ, 0x5410, UR13 ;  /* 0x00005410ff067896 */ /* 0x000fc4000800000d */
        /* <DEDUP_REMOVED lines=8> */
[----:B------:R-:W-:Y:S01]  /*24d0*/  UIADD3 UR4, UPT, UPT, UR4, 0x1, URZ ;  /* 0x0000000104047890 */ /* 0x000fe2000fffe0ff */
[----:B------:R-:W-:-:S03]  /*24e0*/  UMOV UR7, UR29 ;  /* 0x0000001d00077c82 */ /* 0x000fc60008000000 */
[----:B------:R-:W-:Y:S01]  /*24f0*/  UISETP.NE.AND UP0, UPT, UR4, UR5, UPT ;  /* 0x000000050400728c */ /* 0x000fe2000bf05270 */
[----:B------:R3:W-:Y:S08]  /*2500*/  UTMALDG.3D.2CTA [UR8], [UR42], desc[UR40] ;  /* 0x000028082a0075b4 */ /* 0x0007f00008211000 */
[----:B---3--:R-:W-:Y:S05]  /*2510*/  BRA.U UP0, `(.L_x_39) ;  /* 0xfffffffd00507547 */ /* 0x008fea000b83ffff */
.L_x_33:
[C---:B------:R-:W-:Y:S01]  /*2520*/  LEA R3, R11.reuse, UR15, 0x3 ;  /* 0x0000000f0b037c11 */ /* 0x040fe2000f8e18ff */
[----:B------:R-:W-:Y:S01]  /*2530*/  NOP ;  /* 0x0000000000007918 */ /* 0x000fe20000000000 */
[----:B-1----:R-:W-:Y:S02]  /*2540*/  SHF.L.U32 R0, R10, 0x1f, RZ ;  /* 0x0000001f0a007819 */ /* 0x002fe400000006ff */
[----:B------:R-:W-:Y:S02]  /*2550*/  LEA R4, R11, UR15, 0x4 ;  /* 0x0000000f0b047c11 */ /* 0x000fe4000f8e20ff */
[----:B--2-4-:R-:W1:Y:S02]  /*2560*/  SYNCS.PHASECHK.TRANS64.TRYWAIT P0, [R3+URZ+0x260], R0 ;  /* 0x00026000030075a7 */ /* 0x014e6400080011ff */
[----:B-1----:R-:W-:Y:S05]  /*2570*/  @!P0 BRA `(.L_x_40) ;  /* 0x0000005c00088947 */ /* 0x002fea0003800000 */
.L_x_149:
[----:B------:R-:W2:Y:S01]  /*2580*/  LDS.128 R4, [R4+0x2f0] ;  /* 0x0002f00004047984 */ /* 0x000ea20000000c00 */
[----:B------:R-:W-:Y:S01]  /*2590*/  UISETP.GE.AND UP0, UPT, UR37, 0x1, UPT ;  /* 0x000000012500788c */ /* 0x000fe2000bf06270 */
[----:B------:R-:W-:Y:S01]  /*25a0*/  @!PT LDS RZ, [RZ] ;  /* 0x00000000fffff984 */ /* 0x000fe20000000800 */
[----:B------:R-:W-:Y:S01]  /*25b0*/  @!PT LDS RZ, [RZ] ;  /* 0x00000000fffff984 */ /* 0x000fe20000000800 */
[----:B------:R-:W-:Y:S01]  /*25c0*/  @!PT LDS RZ, [RZ] ;  /* 0x00000000fffff984 */ /* 0x000fe20000000800 */
[----:B------:R-:W-:Y:S01]  /*25d0*/  @!PT LDS RZ, [RZ] ;  /* 0x00000000fffff984 */ /* 0x000fe20000000800 */
[----:B------:R3:W-:Y:S06]  /*25e0*/  MEMBAR.ALL.CTA ;  /* 0x0000000000007992 */ /* 0x0007ec0000008000 */
[----:B---3--:R-:W3:Y:S01]  /*25f0*/  FENCE.VIEW.ASYNC.S ;  /* 0x00000000000073c6 */ /* 0x008ee20000000000 */
[----:B--2---:R-:W-:-:S13]  /*2600*/  LOP3.LUT P0, RZ, R6, 0x1, RZ, 0xc0, !PT ;  /* 0x0000000106ff7812 */ /* 0x004fda000780c0ff */
[----:B---3--:R-:W-:Y:S01]  /*2610*/  VOTEU.ANY UP1, P0 ;  /* 0x0000000000ff7886 */ /* 0x008fe20000020100 */
[----:B------:R-:W-:-:S13]  /*2620*/  PLOP3.LUT P0, PT, PT, PT, UP1, 0x80, 0x8 ;  /* 0x000000000008781c */ /* 0x000fda0003f0f018 */
[----:B-1----:R-:W-:Y:S02]  /*2630*/  @P0 LOP3.LUT R0, R5, 0xffff, RZ, 0xc0, !PT ;  /* 0x0000ffff05000812 */ /* 0x002fe400078ec0ff */
[----:B------:R-:W-:Y:S02]  /*2640*/  @P0 MOV R2, R4 ;  /* 0x0000000400020202 */ /* 0x000fe40000000f00 */
[----:B------:R-:W-:Y:S01]  /*2650*/  @P0 R2UR UR5, R0 ;  /* 0x00000000000502ca */ /* 0x000fe200000e0000 */
[----:B------:R-:W-:Y:S01]  /*2660*/  VIADD R0, R3, 0x270 ;  /* 0x0000027003007836 */ /* 0x000fe20000000000 */
[----:B------:R-:W-:Y:S02]  /*2670*/  @P0 SHF.R.U32.HI R4, RZ, 0x10, R5 ;  /* 0x00000010ff040819 */ /* 0x000fe40000011605 */
[----:B------:R-:W-:Y:S02]  /*2680*/  @P0 R2UR UR6, R2 ;  /* 0x00000000020602ca */ /* 0x000fe400000e0000 */
[----:B------:R-:W-:-:S02]  /*2690*/  PRMT R0, RZ, 0x654, R0 ;  /* 0x00000654ff007816 */ /* 0x000fc40000000000 */
[----:B------:R-:W-:Y:S02]  /*26a0*/  @P0 R2UR UR4, R4 ;  /* 0x00000000040402ca */ /* 0x000fe400000e0000 */
[----:B------:R1:W-:Y:S03]  /*26b0*/  SYNCS.ARRIVE.TRANS64.RED.A1T0 RZ, [R0+URZ], RZ ;  /* 0x000000ff00ff79a7 */ /* 0x0003e600081004ff */
[----:B------:R-:W-:-:S04]  /*26c0*/  @UP1 UMOV UR27, UR5 ;  /* 0x00000005001b1c82 */ /* 0x000fc80008000000 */
[----:B------:R-:W-:-:S04]  /*26d0*/  @UP1 UMOV UR28, UR6 ;  /* 0x00000006001c1c82 */ /* 0x000fc80008000000 */
[----:B------:R-:W-:Y:S01]  /*26e0*/  @UP1 UMOV UR36, UR4 ;  /* 0x0000000400241c82 */ /* 0x000fe20008000000 */
[----:B------:R-:W-:Y:S05]  /*26f0*/  BRA.U !UP0, `(.L_x_41) ;  /* 0x0000000108b87547 */ /* 0x000fea000b800000 */
[----:B------:R-:W2:Y:S01]  /*2700*/  LDCU.128 UR4, c[0x0][0xb10] ;  /* 0x00016200ff0477ac */ /* 0x000ea20008000c00 */
[----:B------:R-:W3:Y:S01]  /*2710*/  LDCU UR10, c[0x0][0xb20] ;  /* 0x00016400ff0a77ac */ /* 0x000ee20008000800 */
[----:B------:R-:W4:Y:S01]  /*2720*/  LDCU UR11, c[0x0][0xb0c] ;  /* 0x00016180ff0b77ac */ /* 0x000f220008000800 */
[----:B------:R-:W1:Y:S01]  /*2730*/  LDCU.64 UR8, c[0x0][0xb28] ;  /* 0x00016500ff0877ac */ /* 0x000e620008000a00 */
[----:B------:R-:W-:Y:S02]  /*2740*/  UISETP.NE.AND UP3, UPT, UR37, 0x1, UPT ;  /* 0x000000012500788c */ /* 0x000fe4000bf65270 */
[----:B--2---:R-:W-:Y:S02]  /*2750*/  UIMAD.WIDE.U32 UR40, UR16, UR7, URZ ;  /* 0x00000007102872a5 */ /* 0x004fe4000f8e00ff */
[----:B------:R-:W-:Y:S02]  /*2760*/  UIMAD.WIDE.U32 UR32, UR27, UR7, URZ ;  /* 0x000000071b2072a5 */ /* 0x000fe4000f8e00ff */
[----:B------:R-:W-:-:S02]  /*2770*/  UIMAD.WIDE.U32 UR34, UR17, UR4, URZ ;  /* 0x00000004112272a5 */ /* 0x000fc4000f8e00ff */
[----:B------:R-:W-:Y:S01]  /*2780*/  UISETP.NE.AND UP0, UPT, UR6, 0x1, UPT ;  /* 0x000000010600788c */ /* 0x000fe2000bf05270 */
[----:B------:R-:W-:Y:S01]  /*2790*/  UMOV UR7, UR41 ;  /* 0x0000002900077c82 */ /* 0x000fe20008000000 */
[----:B----4-:R-:W-:Y:S02]  /*27a0*/  UISETP.NE.AND UP2, UPT, UR11, 0x1, UPT ;  /* 0x000000010b00788c */ /* 0x010fe4000bf45270 */
[----:B---3--:R-:W-:Y:S02]  /*27b0*/  USHF.R.U32.HI UR7, URZ, UR10, UR7 ;  /* 0x0000000aff077299 */ /* 0x008fe40008011607 */
[----:B------:R-:W-:Y:S02]  /*27c0*/  USHF.R.U32.HI UR12, URZ, UR5, UR35 ;  /* 0x00000005ff0c7299 */ /* 0x000fe40008011623 */
[----:B------:R-:W-:Y:S02]  /*27d0*/  USEL UR7, UR16, UR7, !UP0 ;  /* 0x0000000710077287 */ /* 0x000fe4000c000000 */
[----:B------:R-:W-:-:S02]  /*27e0*/  USEL UR12, UR17, UR12, !UP2 ;  /* 0x0000000c110c7287 */ /* 0x000fc4000d000000 */
[----:B-1----:R-:W-:Y:S02]  /*27f0*/  UIMAD.WIDE.U32 UR40, UR7, UR8, URZ ;  /* 0x00000008072872a5 */ /* 0x002fe4000f8e00ff */
        /* <DEDUP_REMOVED lines=30> */
.L_x_41:
[----:B------:R-:W2:Y:S02]  /*29e0*/  LDCU UR4, c[0x0][0xb30] ;  /* 0x00016600ff0477ac */ /* 0x000ea40008000800 */
[----:B--2---:R-:W-:-:S09]  /*29f0*/  UISETP.NE.AND UP0, UPT, UR4, 0x1, UPT ;  /* 0x000000010400788c */ /* 0x004fd2000bf05270 */
        /* <DEDUP_REMOVED lines=13> */
[----:B------:R-:W-:Y:S02]  /*2ad0*/  UIADD3 UR4, UPT, UPT, UR5, -UR8, URZ ;  /* 0x8000000805047290 */ /* 0x000fe4000fffe0ff */
[----:B------:R-:W-:Y:S02]  /*2ae0*/  UIADD3 UR5, UPT, UPT, -UR5, UR8, URZ ;  /* 0x0000000805057290 */ /* 0x000fe4000fffe1ff */
[----:B------:R-:W-:Y:S02]  /*2af0*/  UIMAD UR27, UR4, UR6, UR27 ;  /* 0x00000006041b72a4 */ /* 0x000fe4000f8e021b */
[----:B------:R-:W-:-:S12]  /*2b00*/  UIMAD UR28, UR5, UR9, UR28 ;  /* 0x00000009051c72a4 */ /* 0x000fd8000f8e021c */
.L_x_42:
[----:B------:R-:W-:Y:S01]  /*2b10*/  VIADD R11, R11, 0x1 ;  /* 0x000000010b0b7836 */ /* 0x000fe20000000000 */
[----:B------:R-:W-:Y:S01]  /*2b20*/  PLOP3.LUT P1, PT, PT, PT, PT, 0x80, 0x8 ;  /* 0x000000000008781c */ /* 0x000fe20003f2f070 */
[----:B------:R-:W-:Y:S02]  /*2b30*/  UIADD3 UR50, UPT, UPT, UR28, UR49, URZ ;  /* 0x000000311c327290 */ /* 0x000fe4000fffe0ff */
[----:B------:R-:W-:Y:S01]  /*2b40*/  UIADD3 UR51, UPT, UPT, UR27, UR48, URZ ;  /* 0x000000301b337290 */ /* 0x000fe2000fffe0ff */
[----:B------:R-:W-:-:S04]  /*2b50*/  ISETP.NE.AND P0, PT, R11, 0x2, PT ;  /* 0x000000020b00780c */ /* 0x000fc80003f05270 */
[----:B-1----:R-:W-:Y:S02]  /*2b60*/  SEL R0, RZ, 0x1, P0 ;  /* 0x00000001ff007807 */ /* 0x002fe40000000000 */
[----:B------:R-:W-:Y:S02]  /*2b70*/  SEL R11, R11, RZ, P0 ;  /* 0x000000ff0b0b7207 */ /* 0x000fe40000000000 */
[----:B------:R-:W-:Y:S01]  /*2b80*/  LOP3.LUT R10, R10, R0, RZ, 0x3c, !PT ;  /* 0x000000000a0a7212 */ /* 0x000fe200078e3cff */
[----:B------:R-:W-:Y:S06]  /*2b90*/  BRA.U UP1, `(.L_x_43) ;  /* 0xfffffff101707547 */ /* 0x000fec000b83ffff */
[----:B------:R-:W-:Y:S01]  /*2ba0*/  UIADD3 UR15, UPT, UPT, UR15, 0x120, URZ ;  /* 0x000001200f0f7890 */ /* 0x000fe2000fffe0ff */
[----:B------:R-:W-:-:S03]  /*2bb0*/  SHF.L.U32 R2, R12, 0x1f, RZ ;  /* 0x0000001f0c027819 */ /* 0x000fc600000006ff */
[----:B------:R-:W-:-:S09]  /*2bc0*/  ULEA UR4, UR29, UR15, 0x3 ;  /* 0x0000000f1d047291 */ /* 0x000fd2000f8e18ff */
[----:B------:R-:W1:Y:S02]  /*2bd0*/  SYNCS.PHASECHK.TRANS64.TRYWAIT P0, [UR4], R2 ;  /* 0x00000002ff0075a7 */ /* 0x000e640008001104 */
[----:B-1----:R-:W-:Y:S05]  /*2be0*/  @!P0 BRA `(.L_x_44) ;  /* 0x0000005400808947 */ /* 0x002fea0003800000 */
.L_x_151:
[----:B------:R-:W-:-:S04]  /*2bf0*/  UIADD3 UR5, UPT, UPT, UR29, 0x1, URZ ;  /* 0x000000011d057890 */ /* 0x000fc8000fffe0ff */
[----:B------:R-:W-:-:S04]  /*2c00*/  UISETP.NE.AND UP0, UPT, UR5, 0x24, UPT ;  /* 0x000000240500788c */ /* 0x000fc8000bf05270 */
[----:B------:R-:W-:Y:S02]  /*2c10*/  USEL UR6, URZ, 0x1, UP0 ;  /* 0x00000001ff067887 */ /* 0x000fe40008000000 */
[----:B------:R-:W-:-:S04]  /*2c20*/  USEL UR5, UR5, URZ, UP0 ;  /* 0x000000ff05057287 */ /* 0x000fc80008000000 */
[----:B------:R-:W-:Y:S01]  /*2c30*/  ULEA UR4, UR5, UR15, 0x3 ;  /* 0x0000000f05047291 */ /* 0x000fe2000f8e18ff */
[----:B-1----:R-:W-:-:S04]  /*2c40*/  LOP3.LUT R2, R12, UR6, RZ, 0x3c, !PT ;  /* 0x000000060c027c12 */ /* 0x002fc8000f8e3cff */
[----:B------:R-:W-:-:S04]  /*2c50*/  SHF.L.U32 R3, R2, 0x1f, RZ ;  /* 0x0000001f02037819 */ /* 0x000fc800000006ff */
[----:B------:R-:W1:Y:S02]  /*2c60*/  SYNCS.PHASECHK.TRANS64.TRYWAIT P0, [UR4], R3 ;  /* 0x00000003ff0075a7 */ /* 0x000e640008001104 */
[----:B-1----:R-:W-:Y:S05]  /*2c70*/  @!P0 BRA `(.L_x_45) ;  /* 0x0000005400748947 */ /* 0x002fea0003800000 */
.L_x_153:
[----:B------:R-:W-:-:S04]  /*2c80*/  UIADD3 UR5, UPT, UPT, UR5, 0x1, URZ ;  /* 0x0000000105057890 */ /* 0x000fc8000fffe0ff */
[----:B------:R-:W-:-:S04]  /*2c90*/  UISETP.NE.AND UP0, UPT, UR5, 0x24, UPT ;  /* 0x000000240500788c */ /* 0x000fc8000bf05270 */
[----:B------:R-:W-:Y:S02]  /*2ca0*/  USEL UR6, URZ, 0x1, UP0 ;  /* 0x00000001ff067887 */ /* 0x000fe40008000000 */
[----:B------:R-:W-:-:S04]  /*2cb0*/  USEL UR5, UR5, URZ, UP0 ;  /* 0x000000ff05057287 */ /* 0x000fc80008000000 */
[----:B------:R-:W-:Y:S01]  /*2cc0*/  ULEA UR4, UR5, UR15, 0x3 ;  /* 0x0000000f05047291 */ /* 0x000fe2000f8e18ff */
[----:B------:R-:W-:-:S04]  /*2cd0*/  LOP3.LUT R2, R2, UR6, RZ, 0x3c, !PT ;  /* 0x0000000602027c12 */ /* 0x000fc8000f8e3cff */
[----:B-1----:R-:W-:-:S04]  /*2ce0*/  SHF.L.U32 R3, R2, 0x1f, RZ ;  /* 0x0000001f02037819 */ /* 0x002fc800000006ff */
[----:B------:R-:W1:Y:S02]  /*2cf0*/  SYNCS.PHASECHK.TRANS64.TRYWAIT P0, [UR4], R3 ;  /* 0x00000003ff0075a7 */ /* 0x000e640008001104 */
[----:B-1----:R-:W-:Y:S05]  /*2d00*/  @!P0 BRA `(.L_x_46) ;  /* 0x0000005400688947 */ /* 0x002fea0003800000 */
.L_x_155:
        /* <DEDUP_REMOVED lines=9> */
.L_x_157:
        /* <DEDUP_REMOVED lines=9> */
.L_x_159:
        /* <DEDUP_REMOVED lines=9> */
.L_x_161:
        /* <DEDUP_REMOVED lines=9> */
.L_x_163:
        /* <DEDUP_REMOVED lines=9> */
.L_x_165:
        /* <DEDUP_REMOVED lines=9> */
.L_x_167:
        /* <DEDUP_REMOVED lines=9> */
.L_x_169:
        /* <DEDUP_REMOVED lines=9> */
.L_x_171:
        /* <DEDUP_REMOVED lines=9> */
.L_x_173:
        /* <DEDUP_REMOVED lines=9> */
.L_x_175:
        /* <DEDUP_REMOVED lines=9> */
.L_x_177:
        /* <DEDUP_REMOVED lines=9> */
.L_x_179:
        /* <DEDUP_REMOVED lines=9> */
.L_x_181:
        /* <DEDUP_REMOVED lines=9> */
.L_x_183:
        /* <DEDUP_REMOVED lines=9> */
.L_x_185:
        /* <DEDUP_REMOVED lines=9> */
.L_x_187:
        /* <DEDUP_REMOVED lines=9> */
.L_x_189:
        /* <DEDUP_REMOVED lines=9> */
.L_x_191:
        /* <DEDUP_REMOVED lines=9> */
.L_x_193:
        /* <DEDUP_REMOVED lines=9> */
.L_x_195:
        /* <DEDUP_REMOVED lines=9> */
.L_x_197:
        /* <DEDUP_REMOVED lines=9> */
.L_x_199:
        /* <DEDUP_REMOVED lines=9> */
.L_x_201:
        /* <DEDUP_REMOVED lines=9> */
.L_x_203:
        /* <DEDUP_REMOVED lines=9> */
.L_x_205:
        /* <DEDUP_REMOVED lines=9> */
.L_x_207:
        /* <DEDUP_REMOVED lines=9> */
.L_x_209:
        /* <DEDUP_REMOVED lines=9> */
.L_x_211:
        /* <DEDUP_REMOVED lines=9> */
.L_x_213:
        /* <DEDUP_REMOVED lines=9> */
.L_x_215:
        /* <DEDUP_REMOVED lines=9> */
.L_x_217:
        /* <DEDUP_REMOVED lines=9> */
.L_x_219:
[----:B------:R-:W-:-:S04]  /*3f10*/  UIADD3 UR5, UPT, UPT, UR5, 0x1, URZ ;  /* 0x0000000105057890 */ /* 0x000fc8000fffe0ff */
[----:B------:R-:W-:-:S04]  /*3f20*/  UISETP.NE.AND UP0, UPT, UR5, 0x24, UPT ;  /* 0x000000240500788c */ /* 0x000fc8000bf05270 */
[----:B------:R-:W-:Y:S02]  /*3f30*/  USEL UR4, URZ, 0x1, UP0 ;  /* 0x00000001ff047887 */ /* 0x000fe40008000000 */
[----:B------:R-:W-:-:S04]  /*3f40*/  USEL UR5, UR5, URZ, UP0 ;  /* 0x000000ff05057287 */ /* 0x000fc80008000000 */
[----:B------:R-:W-:Y:S01]  /*3f50*/  ULEA UR5, UR5, UR15, 0x3 ;  /* 0x0000000f05057291 */ /* 0x000fe2000f8e18ff */
[----:B------:R-:W-:-:S04]  /*3f60*/  LOP3.LUT R2, R2, UR4, RZ, 0x3c, !PT ;  /* 0x0000000402027c12 */ /* 0x000fc8000f8e3cff */
[----:B------:R-:W-:Y:S01]  /*3f70*/  SHF.L.U32 R2, R2, 0x1f, RZ ;  /* 0x0000001f02027819 */ /* 0x000fe200000006ff */
[----:B-1----:R-:W-:-:S07]  /*3f80*/  IMAD.U32 R0, RZ, RZ, UR5 ;  /* 0x00000005ff007e24 */ /* 0x002fce000f8e00ff */
.L_x_79:
[----:B-1----:R1:W2:Y:S02]  /*3f90*/  SYNCS.PHASECHK.TRANS64.TRYWAIT P0, [R0+URZ], R2 ;  /* 0x00000002000075a7 */ /* 0x0022a400080011ff */
[----:B--2---:R-:W-:Y:S05]  /*3fa0*/  @!P0 NANOSLEEP.SYNCS 0x989680 ;  /* 0x009896800000895d */ /* 0x004fea0003900000 */
[----:B------:R-:W2:Y:S02]  /*3fb0*/  @!P0 SYNCS.PHASECHK.TRANS64 P0, [R0+URZ], R2 ;  /* 0x00000002000085a7 */ /* 0x000ea400080010ff */
[----:B--2---:R-:W-:Y:S05]  /*3fc0*/  @P0 EXIT ;  /* 0x000000000000094d */ /* 0x004fea0003800000 */
[----:B------:R-:W-:Y:S05]  /*3fd0*/  BRA `(.L_x_79) ;  /* 0xfffffffc00ec7947 */ /* 0x000fea000383ffff */
.L_x_23:
[----:B------:R-:W-:-:S04]  /*3fe0*/  UISETP.NE.AND UP0, UPT, UR54, URZ, UPT ;  /* 0x000000ff3600728c */ /* 0x000fc8000bf05270 */
[----:B------:R-:W-:-:S09]  /*3ff0*/  UISETP.NE.OR UP0, UPT, UR11, 0x1, UP0 ;  /* 0x000000010b00788c */ /* 0x000fd20008705670 */
[----:B------:R-:W-:Y:S05]  /*4000*/  BRA.U UP0, `(.L_x_80) ;  /* 0x0000000500487547 */ /* 0x000fea000b800000 */
[----:B------:R-:W-:Y:S01]  /*4010*/  ISETP.GE.U32.AND P2, PT, R0, 0x8, PT ;  /* 0x000000080000780c */ /* 0x000fe20003f46070 */
[----:B------:R-:W-:Y:S01]  /*4020*/  IMAD.MOV.U32 R12, RZ, RZ, 0x1 ;  /* 0x00000001ff0c7424 */ /* 0x000fe200078e00ff */
[----:B------:R-:W-:Y:S02]  /*4030*/  CS2R R10, SRZ ;  /* 0x00000000000a7805 */ /* 0x000fe4000001ff00 */
[----:B------:R-:W-:Y:S01]  /*4040*/  CS2R R8, SRZ ;  /* 0x0000000000087805 */ /* 0x000fe2000001ff00 */
[----:B------:R-:W-:Y:S01]  /*4050*/  UMOV UR4, 0x400 ;  /* 0x0000040000047882 */ /* 0x000fe20000000000 */
[----:B------:R-:W-:Y:S01]  /*4060*/  UMOV UR6, URZ ;  /* 0x000000ff00067c82 */ /* 0x000fe20008000000 */
[----:B------:R-:W-:-:S12]  /*4070*/  ULEA UR54, UR54, UR4, 0x18 ;  /* 0x0000000436367291 */ /* 0x000fd8000f8ec0ff */
.L_x_84:
[----:B------:R-:W-:Y:S02]  /*4080*/  LEA R2, R8, UR54, 0x3 ;  /* 0x0000003608027c11 */ /* 0x000fe4000f8e18ff */
[----:B------:R-:W-:-:S03]  /*4090*/  SHF.L.U32 R4, R9, 0x1f, RZ ;  /* 0x0000001f09047819 */ /* 0x000fc600000006ff */
[----:B------:R-:W-:Y:S01]  /*40a0*/  VIADD R5, R2, 0x2d0 ;  /* 0x000002d002057836 */ /* 0x000fe20000000000 */
[----:B------:R-:W2:Y:S02]  /*40b0*/  SYNCS.PHASECHK.TRANS64.TRYWAIT P0, [R2+URZ+0x2c0], R4 ;  /* 0x0002c004020075a7 */ /* 0x000ea400080011ff */
[----:B--2---:R-:W-:Y:S05]  /*40c0*/  @!P0 BRA `(.L_x_81) ;  /* 0x0000004c00908947 */ /* 0x004fea0003800000 */
.L_x_220:
[----:B------:R-:W-:Y:S01]  /*40d0*/  ULEA UR5, UR6, UR54, 0x3 ;  /* 0x0000003606057291 */ /* 0x000fe2000f8e18ff */
[----:B--2---:R-:W-:Y:S01]  /*40e0*/  PRMT R2, RZ, 0x654, R5 ;  /* 0x00000654ff027816 */ /* 0x004fe20000000005 */
[----:B------:R-:W-:Y:S01]  /*40f0*/  @!P2 IMAD.MOV.U32 R4, RZ, RZ, 0x10 ;  /* 0x00000010ff04a424 */ /* 0x000fe200078e00ff */
[----:B------:R-:W-:Y:S01]  /*4100*/  SHF.L.U32 R5, R12, 0x1f, RZ ;  /* 0x0000001f0c057819 */ /* 0x000fe200000006ff */
[----:B------:R-:W-:Y:S01]  /*4110*/  UIADD3 UR4, UPT, UPT, UR5, 0x260, URZ ;  /* 0x0000026005047890 */ /* 0x000fe2000fffe0ff */
[----:B------:R2:W-:Y:S05]  /*4120*/  SYNCS.ARRIVE.TRANS64.RED.A1T0 RZ, [R2+URZ], RZ ;  /* 0x000000ff02ff79a7 */ /* 0x0005ea00081004ff */
[----:B------:R-:W-:Y:S01]  /*4130*/  IMAD.U32 R6, RZ, RZ, UR4 ;  /* 0x00000004ff067e24 */ /* 0x000fe2000f8e00ff */
[----:B------:R-:W3:Y:S04]  /*4140*/  SYNCS.PHASECHK.TRANS64.TRYWAIT P0, [UR5+0x270], R5 ;  /* 0x00027005ff0075a7 */ /* 0x000ee80008001105 */
[----:B------:R-:W-:Y:S01]  /*4150*/  PRMT R6, R0, 0x654, R6 ;  /* 0x0000065400067816 */ /* 0x000fe20000000006 */
[----:B--23--:R-:W-:Y:S06]  /*4160*/  @!P0 BRA `(.L_x_82) ;  /* 0x0000004c007c8947 */ /* 0x00cfec0003800000 */
.L_x_222:
[----:B------:R-:W-:Y:S01]  /*4170*/  ULEA UR4, UR6, UR54, 0x4 ;  /* 0x0000003606047291 */ /* 0x000fe2000f8e20ff */
[----:B------:R-:W-:Y:S01]  /*4180*/  SEL R3, R6, R3, !P2 ;  /* 0x0000000306037207 */ /* 0x000fe20005000000 */
[----:B------:R-:W-:Y:S01]  /*4190*/  UIADD3 UR5, UPT, UPT, UR5, 0x260, URZ ;  /* 0x0000026005057890 */ /* 0x000fe2000fffe0ff */
[----:B--2---:R-:W-:Y:S01]  /*41a0*/  LEA R2, R11, UR54, 0x3 ;  /* 0x000000360b027c11 */ /* 0x004fe2000f8e18ff */
[----:B------:R-:W-:Y:S01]  /*41b0*/  UIADD3 UR4, UPT, UPT, UR4, 0x2f0, URZ ;  /* 0x000002f004047890 */ /* 0x000fe2000fffe0ff */
[----:B------:R2:W-:Y:S01]  /*41c0*/  @!P2 SYNCS.ARRIVE.TRANS64.RED RZ, [R3+URZ], R4 ;  /* 0x0000000403ffa9a7 */ /* 0x0005e200080004ff */
[----:B------:R-:W-:Y:S01]  /*41d0*/  UIADD3 UR6, UPT, UPT, UR6, 0x1, URZ ;  /* 0x0000000106067890 */ /* 0x000fe2000fffe0ff */
[----:B------:R-:W-:-:S03]  /*41e0*/  VIADD R8, R8, 0x1 ;  /* 0x0000000108087836 */ /* 0x000fc60000000000 */
[----:B------:R-:W-:Y:S02]  /*41f0*/  UISETP.NE.AND UP0, UPT, UR6, 0x2, UPT ;  /* 0x000000020600788c */ /* 0x000fe4000bf05270 */
[----:B------:R-:W-:Y:S01]  /*4200*/  ISETP.NE.AND P0, PT, R8, 0x2, PT ;  /* 0x000000020800780c */ /* 0x000fe20003f05270 */
[----:B------:R-:W-:Y:S06]  /*4210*/  UGETNEXTWORKID.BROADCAST [UR4], [UR5] ;  /* 0x00000000040073ca */ /* 0x000fec0008000100 */
[----:B------:R-:W-:Y:S02]  /*4220*/  USEL UR4, URZ, 0x1, UP0 ;  /* 0x00000001ff047887 */ /* 0x000fe40008000000 */
[----:B------:R-:W-:-:S04]  /*4230*/  USEL UR6, UR6, URZ, UP0 ;  /* 0x000000ff06067287 */ /* 0x000fc80008000000 */
[----:B------:R-:W-:Y:S02]  /*4240*/  LOP3.LUT R12, R12, UR4, RZ, 0x3c, !PT ;  /* 0x000000040c0c7c12 */ /* 0x000fe4000f8e3cff */
[----:B--2---:R-:W-:-:S04]  /*4250*/  SHF.L.U32 R4, R10, 0x1f, RZ ;  /* 0x0000001f0a047819 */ /* 0x004fc800000006ff */
[----:B------:R-:W2:Y:S02]  /*4260*/  SYNCS.PHASECHK.TRANS64.TRYWAIT P1, [R2+URZ+0x260], R4 ;  /* 0x00026004020075a7 */ /* 0x000ea400080211ff */
[----:B--2---:R-:W-:Y:S05]  /*4270*/  @!P1 BRA `(.L_x_83) ;  /* 0x0000004c00509947 */ /* 0x004fea0003800000 */
.L_x_223:
[C---:B--2---:R-:W-:Y:S01]  /*4280*/  LEA R4, R11.reuse, UR54, 0x4 ;  /* 0x000000360b047c11 */ /* 0x044fe2000f8e20ff */
[----:B------:R-:W-:Y:S01]  /*4290*/  VIADD R2, R2, 0x270 ;  /* 0x0000027002027836 */ /* 0x000fe20000000000 */
[----:B------:R-:W-:Y:S01]  /*42a0*/  SEL R8, R8, RZ, P0 ;  /* 0x000000ff08087207 */ /* 0x000fe20000000000 */
[----:B------:R-:W-:-:S03]  /*42b0*/  VIADD R11, R11, 0x1 ;  /* 0x000000010b0b7836 */ /* 0x000fc60000000000 */
[----:B------:R-:W2:Y:S01]  /*42c0*/  LDS.128 R4, [R4+0x2f0] ;  /* 0x0002f00004047984 */ /* 0x000ea20000000c00 */
[----:B------:R-:W-:Y:S02]  /*42d0*/  PRMT R2, RZ, 0x654, R2 ;  /* 0x00000654ff027816 */ /* 0x000fe40000000002 */
[C---:B------:R-:W-:Y:S01]  /*42e0*/  ISETP.NE.AND P1, PT, R11.reuse, 0x2, PT ;  /* 0x000000020b00780c */ /* 0x040fe20003f25270 */
[----:B------:R-:W-:Y:S01]  /*42f0*/  @!PT LDS RZ, [RZ] ;  /* 0x00000000fffff984 */ /* 0x000fe20000000800 */
[----:B------:R-:W-:Y:S01]  /*4300*/  @!PT LDS RZ, [RZ] ;  /* 0x00000000fffff984 */ /* 0x000fe20000000800 */
[----:B------:R-:W-:Y:S01]  /*4310*/  @!PT LDS RZ, [RZ] ;  /* 0x00000000fffff984 */ /* 0x000fe20000000800 */
[----:B------:R-:W-:Y:S01]  /*4320*/  @!PT LDS RZ, [RZ] ;  /* 0x00000000fffff984 */ /* 0x000fe20000000800 */
[----:B------:R3:W-:Y:S06]  /*4330*/  MEMBAR.ALL.CTA ;  /* 0x0000000000007992 */ /* 0x0007ec0000008000 */
[----:B---3--:R-:W3:Y:S01]  /*4340*/  FENCE.VIEW.ASYNC.S ;  /* 0x00000000000073c6 */ /* 0x008ee20000000000 */
[----:B------:R-:W-:Y:S01]  /*4350*/  SEL R11, R11, RZ, P1 ;  /* 0x000000ff0b0b7207 */ /* 0x000fe20000800000 */
[----:B---3--:R3:W-:Y:S01]  /*4360*/  SYNCS.ARRIVE.TRANS64.RED.A1T0 RZ, [R2+URZ], RZ ;  /* 0x000000ff02ff79a7 */ /* 0x0087e200081004ff */
[----:B--2---:R-:W-:-:S02]  /*4370*/  LOP3.LUT P3, RZ, R6, 0x1, RZ, 0xc0, !PT ;  /* 0x0000000106ff7812 */ /* 0x004fc4000786c0ff */
[----:B------:R-:W-:-:S04]  /*4380*/  SEL R4, RZ, 0x1, P1 ;  /* 0x00000001ff047807 */ /* 0x000fc80000800000 */
[----:B------:R-:W-:Y:S02]  /*4390*/  LOP3.LUT R10, R10, R4, RZ, 0x3c, !PT ;  /* 0x000000040a0a7212 */ /* 0x000fe400078e3cff */
[----:B---3--:R-:W-:-:S04]  /*43a0*/  SEL R2, RZ, 0x1, P0 ;  /* 0x00000001ff027807 */ /* 0x008fc80000000000 */
[----:B------:R-:W-:Y:S01]  /*43b0*/  LOP3.LUT R9, R9, R2, RZ, 0x3c, !PT ;  /* 0x0000000209097212 */ /* 0x000fe200078e3cff */
[----:B------:R-:W-:Y:S06]  /*43c0*/  @P3 BRA `(.L_x_84) ;  /* 0xfffffffc002c3947 */ /* 0x000fec000383ffff */
[----:B------:R-:W-:Y:S01]  /*43d0*/  ULEA UR5, UR6, UR54, 0x3 ;  /* 0x0000003606057291 */ /* 0x000fe2000f8e18ff */
[----:B------:R-:W-:-:S08]  /*43e0*/  SHF.L.U32 R2, R12, 0x1f, RZ ;  /* 0x0000001f0c027819 */ /* 0x000fd000000006ff */
[----:B------:R-:W2:Y:S02]  /*43f0*/  SYNCS.PHASECHK.TRANS64 P0, [UR5+0x270], R2 ;  /* 0x00027002ff0075a7 */ /* 0x000ea40008001005 */
[----:B--2---:R-:W-:Y:S05]  /*4400*/  @P0 BRA `(.L_x_85) ;  /* 0x0000000000080947 */ /* 0x004fea0003800000 */
[----:B------:R-:W2:Y:S02]  /*4410*/  SYNCS.PHASECHK.TRANS64.TRYWAIT P0, [UR5+0x270], R2 ;  /* 0x00027002ff0075a7 */ /* 0x000ea40008001105 */
[----:B--2---:R-:W-:Y:S05]  /*4420*/  @!P0 BRA `(.L_x_86) ;  /* 0x0000004800f88947 */ /* 0x004fea0003800000 */
.L_x_85:
[----:B------:R-:W-:-:S04]  /*4430*/  UIADD3 UR4, UPT, UPT, UR6, 0x1, URZ ;  /* 0x0000000106047890 */ /* 0x000fc8000fffe0ff */
[----:B------:R-:W-:-:S04]  /*4440*/  UISETP.NE.AND UP0, UPT, UR4, 0x2, UPT ;  /* 0x000000020400788c */ /* 0x000fc8000bf05270 */
[----:B------:R-:W-:Y:S02]  /*4450*/  USEL UR7, URZ, 0x1, UP0 ;  /* 0x00000001ff077887 */ /* 0x000fe40008000000 */
[----:B------:R-:W-:-:S04]  /*4460*/  USEL UR4, UR4, URZ, UP0 ;  /* 0x000000ff04047287 */ /* 0x000fc80008000000 */
[----:B------:R-:W-:Y:S01]  /*4470*/  ULEA UR4, UR4, UR54, 0x3 ;  /* 0x0000003604047291 */ /* 0x000fe2000f8e18ff */
[----:B--2---:R-:W-:-:S04]  /*4480*/  LOP3.LUT R2, R12, UR7, RZ, 0x3c, !PT ;  /* 0x000000070c027c12 */ /* 0x004fc8000f8e3cff */
[----:B------:R-:W-:-:S04]  /*4490*/  SHF.L.U32 R0, R2, 0x1f, RZ ;  /* 0x0000001f02007819 */ /* 0x000fc800000006ff */
[----:B------:R-:W2:Y:S02]  /*44a0*/  SYNCS.PHASECHK.TRANS64 P0, [UR4+0x270], R0 ;  /* 0x00027000ff0075a7 */ /* 0x000ea40008001004 */
[----:B-12---:R-:W-:Y:S05]  /*44b0*/  @P0 EXIT ;  /* 0x000000000000094d */ /* 0x006fea0003800000 */
[----:B------:R-:W-:Y:S02]  /*44c0*/  SHF.L.U32 R2, R2, 0x1f, RZ ;  /* 0x0000001f02027819 */ /* 0x000fe400000006ff */
[----:B------:R-:W-:-:S07]  /*44d0*/  MOV R0, UR4 ;  /* 0x0000000400007c02 */ /* 0x000fce0008000f00 */
.L_x_87:
[----:B-1----:R1:W2:Y:S02]  /*44e0*/  SYNCS.PHASECHK.TRANS64.TRYWAIT P0, [R0+URZ+0x270], R2 ;  /* 0x00027002000075a7 */ /* 0x0022a400080011ff */
[----:B--2---:R-:W-:Y:S05]  /*44f0*/  @!P0 NANOSLEEP.SYNCS 0x989680 ;  /* 0x009896800000895d */ /* 0x004fea0003900000 */
[----:B------:R-:W2:Y:S02]  /*4500*/  @!P0 SYNCS.PHASECHK.TRANS64 P0, [R0+URZ+0x270], R2 ;  /* 0x00027002000085a7 */ /* 0x000ea400080010ff */
[----:B--2---:R-:W-:Y:S05]  /*4510*/  @P0 EXIT ;  /* 0x000000000000094d */ /* 0x004fea0003800000 */
[----:B------:R-:W-:Y:S05]  /*4520*/  BRA `(.L_x_87) ;  /* 0xfffffffc00ec7947 */ /* 0x000fea000383ffff */
.L_x_80:
[----:B------:R-:W-:Y:S05]  /*4530*/  BRA.U UP5, `(.L_x_88) ;  /* 0x0000001105a07547 */ /* 0x000fea000b800000 */
[----:B------:R-:W-:Y:S01]  /*4540*/  UMOV UR4, 0x40 ;  /* 0x0000004000047882 */ /* 0x000fe20000000000 */
[----:B------:R-:W-:Y:S01]  /*4550*/  NOP ;  /* 0x0000000000007918 */ /* 0x000fe20000000000 */
[----:B------:R-:W-:Y:S01]  /*4560*/  ULEA UR4, UR54, UR4, 0x18 ;  /* 0x0000000436047291 */ /* 0x000fe2000f8ec0ff */
[----:B------:R-:W-:Y:S02]  /*4570*/  UMOV UR5, 0x400 ;  /* 0x0000040000057882 */ /* 0x000fe40000000000 */
[----:B------:R-:W-:-:S06]  /*4580*/  ULEA UR54, UR54, UR5, 0x18 ;  /* 0x0000000536367291 */ /* 0x000fcc000f8ec0ff */
[----:B------:R-:W2:Y:S02]  /*4590*/  LDS.U8 R0, [UR4+0x1c] ;  /* 0x00001c04ff007984 */ /* 0x000ea40008000000 */
[----:B--2---:R-:W-:-:S13]  /*45a0*/  ISETP.NE.AND P0, PT, R0, RZ, PT ;  /* 0x000000ff0000720c */ /* 0x004fda0003f05270 */
[----:B------:R-:W-:Y:S05]  /*45b0*/  @P0 BRA `(.L_x_89) ;  /* 0x0000000400080947 */ /* 0x000fea0003800000 */
[----:B------:R-:W-:Y:S02]  /*45c0*/  UISETP.NE.U32.AND UP1, UPT, UR15, 0x1, UPT ;  /* 0x000000010f00788c */ /* 0x000fe4000bf25070 */
[----:B------:R-:W-:-:S07]  /*45d0*/  UIADD3 UR6, UPT, UPT, UR4, 0x8, URZ ;  /* 0x0000000804067890 */ /* 0x000fce000fffe0ff */
[----:B------:R-:W-:Y:S05]  /*45e0*/  BRA.U !UP1, `(.L_x_90) ;  /* 0x00000001099c7547 */ /* 0x000fea000b800000 */
[----:B------:R-:W-:Y:S01]  /*45f0*/  ELECT P0, URZ, PT ;  /* 0x0000000000ff782f */ /* 0x000fe20003800000 */
[----:B------:R-:W-:-:S12]  /*4600*/  BSSY B0, `(.L_x_90) ;  /* 0x0000025000007945 */ /* 0x000fd80003800000 */
[----:B------:R-:W-:Y:S05]  /*4610*/  @!P0 BRA `(.L_x_91) ;  /* 0x00000000008c8947 */ /* 0x000fea0003800000 */
[----:B------:R-:W-:-:S05]  /*4620*/  UMOV UR5, 0x10 ;  /* 0x0000001000057882 */ /* 0x000fca0000000000 */
[----:B------:R-:W-:Y:S04]  /*4630*/  DEPBAR.LE SB2, 0x36 ;  /* 0x0000ad800000791a */ /* 0x000fe80000000000 */
[----:B------:R-:W2:Y:S02]  /*4640*/  UTCATOMSWS.2CTA.FIND_AND_SET.ALIGN UP0, UR5, UR5 ;  /* 0x00000005000575e3 */ /* 0x000ea40008200800 */
[----:B--2---:R-:W-:Y:S01]  /*4650*/  MOV R10, UR5 ;  /* 0x00000005000a7c02 */ /* 0x004fe20008000f00 */
[----:B------:R-:W-:Y:S06]  /*4660*/  BRA.U UP0, `(.L_x_92) ;  /* 0x0000000100187547 */ /* 0x000fec000b800000 */
.L_x_93:
[----:B------:R-:W-:Y:S05]  /*4670*/  NANOSLEEP 0x64 ;  /* 0x000000640000795d */ /* 0x000fea0003800000 */
[----:B------:R-:W-:-:S05]  /*4680*/  UMOV UR5, 0x10 ;  /* 0x0000001000057882 */ /* 0x000fca0000000000 */
[----:B------:R-:W-:Y:S04]  /*4690*/  DEPBAR.LE SB2, 0x36 ;  /* 0x0000ad800000791a */ /* 0x000fe80000000000 */
[----:B------:R-:W2:Y:S02]  /*46a0*/  UTCATOMSWS.2CTA.FIND_AND_SET.ALIGN UP0, UR5, UR5 ;  /* 0x00000005000575e3 */ /* 0x000ea40008200800 */
[----:B--2---:R-:W-:Y:S01]  /*46b0*/  MOV R10, UR5 ;  /* 0x00000005000a7c02 */ /* 0x004fe20008000f00 */
[----:B------:R-:W-:Y:S05]  /*46c0*/  BRA.U !UP0, `(.L_x_93) ;  /* 0xfffffffd08e87547 */ /* 0x000fea000b83ffff */
.L_x_92:
[----:B------:R-:W2:Y:S01]  /*46d0*/  LDS R6, [UR4+0x10] ;  /* 0x00001004ff067984 */ /* 0x000ea20008000800 */
[----:B------:R-:W-:Y:S01]  /*46e0*/  IMAD.U32 R0, RZ, RZ, UR54 ;  /* 0x00000036ff007e24 */ /* 0x000fe2000f8e00ff */
[----:B------:R-:W-:-:S03]  /*46f0*/  MOV R4, UR12 ;  /* 0x0000000c00047c02 */ /* 0x000fc60008000f00 */
[----:B------:R-:W-:Y:S01]  /*4700*/  VIADD R0, R0, 0x310 ;  /* 0x0000031000007836 */ /* 0x000fe20000000000 */
[----:B--2---:R-:W-:-:S04]  /*4710*/  SHF.L.U32 R6, R6, 0x1f, RZ ;  /* 0x0000001f06067819 */ /* 0x004fc800000006ff */
[----:B------:R-:W2:Y:S02]  /*4720*/  SYNCS.PHASECHK.TRANS64.TRYWAIT P0, [UR4+0x8], R6 ;  /* 0x00000806ff0075a7 */ /* 0x000ea40008001104 */
[----:B--2---:R-:W-:Y:S05]  /*4730*/  @P0 BRA `(.L_x_94) ;  /* 0x0000000000080947 */ /* 0x004fea0003800000 */
[----:B------:R-:W2:Y:S02]  /*4740*/  SYNCS.PHASECHK.TRANS64.TRYWAIT P0, [UR4+0x8], R6 ;  /* 0x00000806ff0075a7 */ /* 0x000ea40008001104 */
[----:B--2---:R-:W-:Y:S05]  /*4750*/  @!P0 BRA `(.L_x_95) ;  /* 0x0000004800448947 */ /* 0x004fea0003800000 */
.L_x_94:
[----:B------:R-:W-:Y:S01]  /*4760*/  PRMT R4, R4, 0x654, R0 ;  /* 0x0000065404047816 */ /* 0x000fe20000000000 */
[----:B------:R-:W-:Y:S01]  /*4770*/  HFMA2 R0, -RZ, RZ, 0, 5.9604644775390625e-08 ;  /* 0x00000001ff007431 */ /* 0x000fe200000001ff */
[----:B------:R-:W-:Y:S01]  /*4780*/  UPRMT UR5, UR12, 0x654, UR6 ;  /* 0x000006540c057896 */ /* 0x000fe20008000006 */
[----:B------:R-:W-:Y:S02]  /*4790*/  IMAD.MOV.U32 R8, RZ, RZ, 0xffff ;  /* 0x0000ffffff087424 */ /* 0x000fe400078e00ff */
[----:B--2---:R-:W-:Y:S02]  /*47a0*/  IMAD.MOV.U32 R6, RZ, RZ, 0x4 ;  /* 0x00000004ff067424 */ /* 0x004fe400078e00ff */
[----:B------:R-:W-:Y:S01]  /*47b0*/  IMAD.SHL.U32 R9, R10, 0x20, RZ ;  /* 0x000000200a097824 */ /* 0x000fe200078e00ff */
[----:B------:R-:W-:Y:S02]  /*47c0*/  MOV R5, UR5 ;  /* 0x0000000500057c02 */ /* 0x000fe40008000f00 */
[-C--:B------:R-:W-:Y:S01]  /*47d0*/  SHF.L.U32 R8, R8, R10.reuse, RZ ;  /* 0x0000000a08087219 */ /* 0x080fe200000006ff */
[----:B------:R2:W-:Y:S01]  /*47e0*/  SYNCS.ARRIVE.TRANS64.RED RZ, [UR5], R6 ;  /* 0x00000006ffff79a7 */ /* 0x0005e20008000405 */
[----:B------:R-:W-:Y:S01]  /*47f0*/  SHF.L.U32 R7, R0, R10, RZ ;  /* 0x0000000a00077219 */ /* 0x000fe200000006ff */
[----:B------:R2:W-:Y:S04]  /*4800*/  STS [UR54+0x310], R9 ;  /* 0x00031009ff007988 */ /* 0x0005e80008000836 */
[----:B------:R2:W-:Y:S04]  /*4810*/  STAS [R4.64], R10 ;  /* 0x0000000a04007dbd */ /* 0x0005e8000c0008ff */
[----:B------:R2:W-:Y:S04]  /*4820*/  ATOMS.OR RZ, [UR4+0x14], R8 ;  /* 0x00001408ffff798c */ /* 0x0005e8000b000004 */
[----:B------:R2:W-:Y:S04]  /*4830*/  ATOMS.OR RZ, [UR4+0x18], R7 ;  /* 0x00001807ffff798c */ /* 0x0005e8000b000004 */
[----:B------:R2:W-:Y:S02]  /*4840*/  ATOMS.XOR RZ, [UR4+0x10], R0 ;  /* 0x00001000ffff798c */ /* 0x0005e4000b800004 */
.L_x_91:
[----:B-1----:R-:W-:Y:S05]  /*4850*/  BSYNC B0 ;  /* 0x0000000000007941 */ /* 0x002fea0003800000 */
.L_x_90:
[----:B------:R-:W-:Y:S05]  /*4860*/  BRA.U UP1, `(.L_x_96) ;  /* 0x00000001016c7547 */ /* 0x000fea000b800000 */
[----:B------:R-:W-:-:S03]  /*4870*/  UMOV UR5, 0xffffffff ;  /* 0xffffffff00057882 */ /* 0x000fc60000000000 */
[----:B------:R-:W-:Y:S05]  /*4880*/  BRA.DIV UR5, `(.L_x_97) ;  /* 0x0000004a05107947 */ /* 0x000fea000b800000 */
[----:B------:R-:W-:-:S13]  /*4890*/  ELECT P0, URZ, PT ;  /* 0x0000000000ff782f */ /* 0x000fda0003800000 */
.L_x_227:
[----:B------:R-:W-:Y:S05]  /*48a0*/  @!P0 BRA `(.L_x_96) ;  /* 0x00000000005c8947 */ /* 0x000fea0003800000 */
[----:B--2---:R-:W2:Y:S02]  /*48b0*/  LDS R4, [UR4+0x10] ;  /* 0x00001004ff047984 */ /* 0x004ea40008000800 */
[----:B--2---:R-:W-:-:S04]  /*48c0*/  SHF.L.U32 R4, R4, 0x1f, RZ ;  /* 0x0000001f04047819 */ /* 0x004fc800000006ff */
[----:B------:R-:W2:Y:S02]  /*48d0*/  SYNCS.PHASECHK.TRANS64.TRYWAIT P0, [UR4+0x8], R4 ;  /* 0x00000804ff0075a7 */ /* 0x000ea40008001104 */
[----:B--2---:R-:W-:Y:S05]  /*48e0*/  @P0 BRA `(.L_x_98) ;  /* 0x0000000000080947 */ /* 0x004fea0003800000 */
[----:B------:R-:W2:Y:S02]  /*48f0*/  SYNCS.PHASECHK.TRANS64.TRYWAIT P0, [UR4+0x8], R4 ;  /* 0x00000804ff0075a7 */ /* 0x000ea40008001104 */
[----:B--2---:R-:W-:Y:S05]  /*4900*/  @!P0 BRA `(.L_x_99) ;  /* 0x0000004800148947 */ /* 0x004fea0003800000 */
.L_x_98:
[----:B------:R-:W3:Y:S01]  /*4910*/  LDS R6, [UR54+0x310] ;  /* 0x00031036ff067984 */ /* 0x000ee20008000800 */
[----:B--2---:R-:W-:Y:S02]  /*4920*/  HFMA2 R0, -RZ, RZ, 0, 5.9604644775390625e-08 ;  /* 0x00000001ff007431 */ /* 0x004fe400000001ff */
[----:B------:R-:W-:Y:S01]  /*4930*/  IMAD.MOV.U32 R4, RZ, RZ, 0xffff ;  /* 0x0000ffffff047424 */ /* 0x000fe200078e00ff */
[----:B------:R-:W-:Y:S01]  /*4940*/  UPRMT UR5, UR12, 0x654, UR6 ;  /* 0x000006540c057896 */ /* 0x000fe20008000006 */
[----:B---3--:R-:W-:-:S03]  /*4950*/  IMAD.SHL.U32 R5, R6, 0x20, RZ ;  /* 0x0000002006057824 */ /* 0x008fc600078e00ff */
[-C--:B------:R-:W-:Y:S02]  /*4960*/  SHF.L.U32 R4, R4, R6.reuse, RZ ;  /* 0x0000000604047219 */ /* 0x080fe400000006ff */
[----:B------:R-:W-:Y:S01]  /*4970*/  SHF.L.U32 R6, R0, R6, RZ ;  /* 0x0000000600067219 */ /* 0x000fe200000006ff */
[----:B------:R3:W-:Y:S04]  /*4980*/  STS [UR54+0x310], R5 ;  /* 0x00031005ff007988 */ /* 0x0007e80008000836 */
[----:B------:R3:W-:Y:S04]  /*4990*/  ATOMS.OR RZ, [UR4+0x14], R4 ;  /* 0x00001404ffff798c */ /* 0x0007e8000b000004 */
[----:B------:R3:W-:Y:S01]  /*49a0*/  ATOMS.OR RZ, [UR4+0x18], R6 ;  /* 0x00001806ffff798c */ /* 0x0007e2000b000004 */
[----:B------:R-:W-:Y:S03]  /*49b0*/  SYNCS.ARRIVE.TRANS64.RED.A1T0 RZ, [UR5], RZ ;  /* 0x000000ffffff79a7 */ /* 0x000fe60008100405 */
[----:B------:R3:W-:Y:S01]  /*49c0*/  ATOMS.XOR RZ, [UR4+0x10], R0 ;  /* 0x00001000ffff798c */ /* 0x0007e2000b800004 */
[----:B------:R-:W-:Y:S05]  /*49d0*/  BRA `(.L_x_96) ;  /* 0x0000000000107947 */ /* 0x000fea0003800000 */
.L_x_89:
[----:B------:R-:W-:Y:S02]  /*49e0*/  MOV R0, 0xffffffff ;  /* 0xffffffff00007802 */ /* 0x000fe40000000f00 */
[----:B------:R-:W-:-:S03]  /*49f0*/  MOV R4, 0x4a20 ;  /* 0x00004a2000047802 */ /* 0x000fc60000000f00 */
[----:B------:R2:W-:Y:S04]  /*4a00*/  STS [UR54+0x310], R0 ;  /* 0x00031000ff007988 */ /* 0x0005e80008000836 */
[----:B-12--5:R-:W-:Y:S05]  /*4a10*/  CALL.REL.NOINC `($__internal_1_$__cuda_sm10x_tcgen05_guardrail_trap_phase_invalid_during_alloc) ;  /* 0x0000004c001c7944 */ /* 0x026fea0003c00000 */
.L_x_96:
[----:B------:R-:W-:Y:S05]  /*4a20*/  WARPSYNC.ALL ;  /* 0x0000000000007948 */ /* 0x000fea0003800000 */
[----:B------:R-:W4:Y:S01]  /*4a30*/  S2UR UR6, SR_CgaCtaId ;  /* 0x00000000000679c3 */ /* 0x000f220000008800 */
[----:B------:R-:W-:Y:S01]  /*4a40*/  UMOV UR4, 0x400 ;  /* 0x0000040000047882 */ /* 0x000fe20000000000 */
[----:B------:R-:W-:-:S06]  /*4a50*/  NOP ;  /* 0x0000000000007918 */ /* 0x000fcc0000000000 */
[----:B------:R-:W-:Y:S06]  /*4a60*/  BAR.ARV 0x6, 0xa0 ;  /* 0x0182800000007b1d */ /* 0x000fec0000002000 */
[----:B------:R-:W-:Y:S01]  /*4a70*/  LOP3.LUT R3, R3, 0xffff, RZ, 0xc0, !PT ;  /* 0x0000ffff03037812 */ /* 0x000fe200078ec0ff */
[----:B--2---:R-:W-:Y:S01]  /*4a80*/  IMAD.MOV.U32 R9, RZ, RZ, 0x1 ;  /* 0x00000001ff097424 */ /* 0x004fe200078e00ff */
[----:B------:R-:W-:Y:S01]  /*4a90*/  LOP3.LUT R2, R2, 0xffff, RZ, 0xc0, !PT ;  /* 0x0000ffff02027812 */ /* 0x000fe200078ec0ff */
[----:B------:R-:W-:Y:S01]  /*4aa0*/  IMAD.MOV.U32 R8, RZ, RZ, RZ ;  /* 0x000000ffff087224 */ /* 0x000fe200078e00ff */
[----:B------:R-:W-:Y:S01]  /*4ab0*/  R2UR UR11, R3 ;  /* 0x00000000030b72ca */ /* 0x000fe200000e0000 */
[----:B------:R-:W-:Y:S01]  /*4ac0*/  UMOV UR22, URZ ;  /* 0x000000ff00167c82 */ /* 0x000fe20008000000 */
[----:B------:R-:W-:-:S02]  /*4ad0*/  R2UR UR10, R2 ;  /* 0x00000000020a72ca */ /* 0x000fc400000e0000 */
[----:B------:R-:W-:Y:S01]  /*4ae0*/  CS2R R2, SRZ ;  /* 0x0000000000027805 */ /* 0x000fe2000001ff00 */
[----:B------:R-:W-:Y:S01]  /*4af0*/  UMOV UR21, URZ ;  /* 0x000000ff00157c82 */ /* 0x000fe20008000000 */
[----:B------:R-:W-:Y:S01]  /*4b00*/  UMOV UR20, URZ ;  /* 0x000000ff00147c82 */ /* 0x000fe20008000000 */
[----:B----4-:R-:W-:Y:S01]  /*4b10*/  ULEA UR6, UR6, UR4, 0x18 ;  /* 0x0000000406067291 */ /* 0x010fe2000f8ec0ff */
[----:B------:R-:W2:Y:S03]  /*4b20*/  LDCU UR4, c[0x0][0x38c] ;  /* 0x00007180ff0477ac */ /* 0x000ea60008000800 */
[----:B------:R-:W-:Y:S02]  /*4b30*/  UIADD3 UR13, UPT, UPT, UR6, 0x2600, URZ ;  /* 0x00002600060d7890 */ /* 0x000fe4000fffe0ff */
[----:B------:R-:W-:-:S03]  /*4b40*/  UIADD3 UR14, UPT, UPT, UR6, 0x26600, URZ ;  /* 0x00026600060e7890 */ /* 0x000fc6000fffe0ff */
[----:B---3--:R-:W3:Y:S01]  /*4b50*/  LDS R0, [UR6+0x310] ;  /* 0x00031006ff007984 */ /* 0x008ee20008000800 */
[----:B------:R-:W-:Y:S02]  /*4b60*/  USHF.R.U32.HI UR13, URZ, 0x4, UR13 ;  /* 0x00000004ff0d7899 */ /* 0x000fe4000801160d */
[----:B------:R-:W-:Y:S02]  /*4b70*/  USHF.R.U32.HI UR14, URZ, 0x4, UR14 ;  /* 0x00000004ff0e7899 */ /* 0x000fe4000801160e */
[----:B------:R-:W-:Y:S02]  /*4b80*/  ULOP3.LUT UR13, UR13, 0x3fff, URZ, 0xc0, !UPT ;  /* 0x00003fff0d0d7892 */ /* 0x000fe4000f8ec0ff */
[----:B------:R-:W-:Y:S02]  /*4b90*/  ULOP3.LUT UR14, UR14, 0x3fff, URZ, 0xc0, !UPT ;  /* 0x00003fff0e0e7892 */ /* 0x000fe4000f8ec0ff */
[----:B------:R-:W-:Y:S02]  /*4ba0*/  ULOP3.LUT UR13, UR13, 0x10000, URZ, 0xfc, !UPT ;  /* 0x000100000d0d7892 */ /* 0x000fe4000f8efcff */
[----:B--2---:R-:W-:-:S02]  /*4bb0*/  UIADD3 UR4, UPT, UPT, UR4, 0x3f, URZ ;  /* 0x0000003f04047890 */ /* 0x004fc4000fffe0ff */
[----:B------:R-:W-:Y:S02]  /*4bc0*/  ULOP3.LUT UR14, UR14, 0x10000, URZ, 0xfc, !UPT ;  /* 0x000100000e0e7892 */ /* 0x000fe4000f8efcff */
[----:B------:R-:W-:Y:S02]  /*4bd0*/  USHF.R.S32.HI UR5, URZ, 0x1f, UR4 ;  /* 0x0000001fff057899 */ /* 0x000fe40008011404 */
[----:B------:R-:W-:Y:S02]  /*4be0*/  UISETP.NE.AND UP3, UPT, UR15, URZ, UPT ;  /* 0x000000ff0f00728c */ /* 0x000fe4000bf65270 */
[----:B------:R-:W-:Y:S01]  /*4bf0*/  ULEA.HI UR5, UR5, UR4, URZ, 0x6 ;  /* 0x0000000405057291 */ /* 0x000fe2000f8f30ff */
[----:B------:R-:W-:Y:S01]  /*4c00*/  UMOV UR28, 0x0 ;  /* 0x00000000001c7882 */ /* 0x000fe20000000000 */
[----:B------:R-:W-:Y:S02]  /*4c10*/  UMOV UR29, 0x8100010 ;  /* 0x08100010001d7882 */ /* 0x000fe40000000000 */
[----:B------:R-:W-:Y:S01]  /*4c20*/  USHF.R.S32.HI UR5, URZ, 0x6, UR5 ;  /* 0x00000006ff057899 */ /* 0x000fe20008011405 */
[----:B------:R-:W-:Y:S01]  /*4c30*/  UMOV UR26, 0x0 ;  /* 0x00000000001a7882 */ /* 0x000fe20000000000 */
[----:B------:R-:W-:-:S02]  /*4c40*/  UMOV UR27, 0x8100010 ;  /* 0x08100010001b7882 */ /* 0x000fc40000000000 */
[----:B------:R-:W-:-:S04]  /*4c50*/  UISETP.LT.AND UP0, UPT, UR5, 0x1, UPT ;  /* 0x000000010500788c */ /* 0x000fc8000bf01270 */
[----:B------:R-:W-:Y:S01]  /*4c60*/  USEL UR23, UR5, 0x1, !UP0 ;  /* 0x0000000105177887 */ /* 0x000fe2000c000000 */
[----:B---3--:R-:W-:-:S15]  /*4c70*/  R2UR UR24, R0 ;  /* 0x00000000001872ca */ /* 0x008fde00000e0000 */
.L_x_107:
[C---:B------:R-:W-:Y:S02]  /*4c80*/  LEA R0, R8.reuse, UR6, 0x3 ;  /* 0x0000000608007c11 */ /* 0x040fe4000f8e18ff */
[----:B------:R-:W-:Y:S02]  /*4c90*/  SHF.L.U32 R4, R3, 0x1f, RZ ;  /* 0x0000001f03047819 */ /* 0x000fe400000006ff */
[----:B------:R-:W-:Y:S02]  /*4ca0*/  LEA R5, R8, UR6, 0x4 ;  /* 0x0000000608057c11 */ /* 0x000fe4000f8e20ff */
[----:B------:R-:W2:Y:S02]  /*4cb0*/  SYNCS.PHASECHK.TRANS64.TRYWAIT P0, [R0+URZ+0x260], R4 ;  /* 0x00026004000075a7 */ /* 0x000ea400080011ff */
[----:B-12-4-:R-:W-:Y:S05]  /*4cc0*/  @!P0 BRA `(.L_x_100) ;  /* 0x00000044003c8947 */ /* 0x016fea0003800000 */
.L_x_228:
[----:B--2---:R-:W2:Y:S01]  /*4cd0*/  LDS.128 R4, [R5+0x2f0] ;  /* 0x0002f00005047984 */ /* 0x004ea20000000c00 */
[----:B------:R-:W-:Y:S02]  /*4ce0*/  VIADD R0, R0, 0x270 ;  /* 0x0000027000007836 */ /* 0x000fe40000000000 */
[----:B------:R-:W-:Y:S01]  /*4cf0*/  VIADD R8, R8, 0x1 ;  /* 0x0000000108087836 */ /* 0x000fe20000000000 */
[----:B------:R-:W-:Y:S01]  /*4d00*/  @!PT LDS RZ, [RZ] ;  /* 0x00000000fffff984 */ /* 0x000fe20000000800 */
[----:B------:R-:W-:Y:S01]  /*4d10*/  @!PT LDS RZ, [RZ] ;  /* 0x00000000fffff984 */ /* 0x000fe20000000800 */
[----:B------:R-:W-:Y:S01]  /*4d20*/  @!PT LDS RZ, [RZ] ;  /* 0x00000000fffff984 */ /* 0x000fe20000000800 */
[----:B------:R-:W-:Y:S01]  /*4d30*/  @!PT LDS RZ, [RZ] ;  /* 0x00000000fffff984 */ /* 0x000fe20000000800 */
[----:B------:R3:W-:Y:S06]  /*4d40*/  MEMBAR.ALL.CTA ;  /* 0x0000000000007992 */ /* 0x0007ec0000008000 */
[----:B---3--:R-:W3:Y:S01]  /*4d50*/  FENCE.VIEW.ASYNC.S ;  /* 0x00000000000073c6 */ /* 0x008ee20000000000 */
[----:B------:R-:W-:-:S04]  /*4d60*/  PRMT R0, RZ, 0x654, R0 ;  /* 0x00000654ff007816 */ /* 0x000fc80000000000 */
[----:B---3--:R3:W-:Y:S01]  /*4d70*/  SYNCS.ARRIVE.TRANS64.RED.A1T0 RZ, [R0+URZ], RZ ;  /* 0x000000ff00ff79a7 */ /* 0x0087e200081004ff */
[----:B--2---:R-:W-:Y:S01]  /*4d80*/  LOP3.LUT P1, RZ, R6, 0x1, RZ, 0xc0, !PT ;  /* 0x0000000106ff7812 */ /* 0x004fe2000782c0ff */
[----:B---3--:R-:W-:-:S12]  /*4d90*/  BRA.U UP3, `(.L_x_101) ;  /* 0x0000000103e07547 */ /* 0x008fd8000b800000 */
[----:B------:R-:W2:Y:S01]  /*4da0*/  LDCU UR4, c[0x0][0x38c] ;  /* 0x00007180ff0477ac */ /* 0x000ea20008000800 */
[----:B------:R-:W-:Y:S02]  /*4db0*/  PLOP3.LUT P2, PT, PT, PT, PT, 0x80, 0x8 ;  /* 0x000000000008781c */ /* 0x000fe40003f4f070 */
[----:B------:R-:W-:Y:S01]  /*4dc0*/  SHF.L.U32 R4, R9, 0x1f, RZ ;  /* 0x0000001f09047819 */ /* 0x000fe200000006ff */
[----:B------:R-:W-:Y:S02]  /*4dd0*/  ULEA UR8, UR22, UR6, 0x3 ;  /* 0x0000000616087291 */ /* 0x000fe4000f8e18ff */
[----:B------:R-:W-:Y:S02]  /*4de0*/  ULEA UR9, UR22, UR24, 0x5 ;  /* 0x0000001816097291 */ /* 0x000fe4000f8e28ff */
[----:B--2---:R-:W-:-:S06]  /*4df0*/  UISETP.GE.AND UP0, UPT, UR4, 0x1, UPT ;  /* 0x000000010400788c */ /* 0x004fcc000bf06270 */
[----:B------:R-:W-:-:S05]  /*4e00*/  PLOP3.LUT P0, PT, PT, PT, UP0, 0x80, 0x8 ;  /* 0x000000000008781c */ /* 0x000fca0003f0f008 */
[----:B------:R-:W-:-:S08]  /*4e10*/  @UP0 ULEA UR4, UR21, UR6, 0x3 ;  /* 0x0000000615040291 */ /* 0x000fd0000f8e18ff */
[----:B------:R-:W-:-:S04]  /*4e20*/  @P0 SHF.L.U32 R0, R2, 0x1f, RZ ;  /* 0x0000001f02000819 */ /* 0x000fc800000006ff */
[----:B------:R2:W3:Y:S01]  /*4e30*/  @P0 SYNCS.PHASECHK.TRANS64.TRYWAIT P2, [UR4], R0 ;  /* 0x00000000ff0005a7 */ /* 0x0004e20008041104 */
[----:B------:R-:W4:Y:S02]  /*4e40*/  SYNCS.PHASECHK.TRANS64.TRYWAIT P0, [UR8+0x2a0], R4 ;  /* 0x0002a004ff0075a7 */ /* 0x000f240008001108 */
[----:B--234-:R-:W-:Y:S05]  /*4e50*/  @!P0 BRA `(.L_x_102) ;  /* 0x0000004000ec8947 */ /* 0x01cfea0003800000 */
.L_x_230:
[----:B------:R-:W-:Y:S01]  /*4e60*/  UMOV UR19, UR20 ;  /* 0x0000001400137c82 */ /* 0x000fe20008000000 */
[----:B------:R-:W-:Y:S05]  /*4e70*/  BRA.U !UP0, `(.L_x_103) ;  /* 0x0000000108987547 */ /* 0x000fea000b800000 */
[----:B------:R-:W-:Y:S02]  /*4e80*/  UIADD3 UR19, UPT, UPT, UR23, UR20, URZ ;  /* 0x0000001417137290 */ /* 0x000fe4000fffe0ff */
[----:B------:R-:W-:Y:S01]  /*4e90*/  UPLOP3.LUT UP2, UPT, UPT, UPT, UPT, 0x40, 0x4 ;  /* 0x000000000004789c */ /* 0x000fe20003f4e870 */
[----:B------:R-:W-:Y:S01]  /*4ea0*/  UMOV UR18, UR5 ;  /* 0x0000000500127c82 */ /* 0x000fe20008000000 */
[----:B------:R-:W-:-:S09]  /*4eb0*/  UMOV UR17, UR21 ;  /* 0x0000001500117c82 */ /* 0x000fd20008000000 */
.L_x_106:
[----:B---3--:R-:W-:Y:S01]  /*4ec0*/  ULEA UR7, UR17, UR6, 0x3 ;  /* 0x0000000611077291 */ /* 0x008fe2000f8e18ff */
[----:B----4-:R-:W-:Y:S11]  /*4ed0*/  @P2 BRA `(.L_x_104) ;  /* 0x00000000000c2947 */ /* 0x010ff60003800000 */
[----:B--2---:R-:W-:Y:S04]  /*4ee0*/  SHF.L.U32 R4, R2, 0x1f, RZ ;  /* 0x0000001f02047819 */ /* 0x004fe800000006ff */
[----:B------:R-:W2:Y:S02]  /*4ef0*/  SYNCS.PHASECHK.TRANS64.TRYWAIT P0, [UR7], R4 ;  /* 0x00000004ff0075a7 */ /* 0x000ea40008001107 */
[----:B--2---:R-:W-:Y:S05]  /*4f00*/  @!P0 BRA `(.L_x_105) ;  /* 0x0000004000d88947 */ /* 0x004fea0003800000 */
.L_x_104:
[----:B------:R-:W-:Y:S01]  /*4f10*/  UISETP.NE.AND UP0, UPT, UR18, 0x1, UPT ;  /* 0x000000011200788c */ /* 0x000fe2000bf05270 */
[----:B------:R-:W-:Y:S01]  /*4f20*/  PLOP3.LUT P2, PT, PT, PT, PT, 0x80, 0x8 ;  /* 0x000000000008781c */ /* 0x000fe20003f4f070 */
[----:B------:R-:W-:Y:S02]  /*4f30*/  UIADD3 UR21, UPT, UPT, UR17, 0x1, URZ ;  /* 0x0000000111157890 */ /* 0x000fe4000fffe0ff */
[----:B------:R-:W-:Y:S02]  /*4f40*/  ULEA UR30, UR17, UR14, 0x7 ;  /* 0x0000000e111e7291 */ /* 0x000fe4000f8e38ff */
[----:B------:R-:W-:Y:S01]  /*4f50*/  UISETP.NE.AND UP1, UPT, UR21, 0x24, UPT ;  /* 0x000000241500788c */ /* 0x000fe2000bf25270 */
[----:B------:R-:W-:Y:S01]  /*4f60*/  PLOP3.LUT P0, PT, PT, PT, UP0, 0x80, 0x8 ;  /* 0x000000000008781c */ /* 0x000fe20003f0f008 */
[----:B------:R-:W-:Y:S02]  /*4f70*/  ULEA UR32, UR17, UR13, 0x8 ;  /* 0x0000000d11207291 */ /* 0x000fe4000f8e40ff */
[----:B------:R-:W-:Y:S02]  /*4f80*/  USEL UR16, URZ, 0x1, UP1 ;  /* 0x00000001ff107887 */ /* 0x000fe40008800000 */
[----:B------:R-:W-:Y:S02]  /*4f90*/  USEL UR21, UR21, URZ, UP1 ;  /* 0x000000ff15157287 */ /* 0x000fe40008800000 */
[----:B-1----:R-:W-:Y:S02]  /*4fa0*/  UIADD3 UR36, UPT, UPT, UR30, 0x2, URZ ;  /* 0x000000021e247890 */ /* 0x002fe4000fffe0ff */
[----:B------:R-:W-:Y:S01]  /*4fb0*/  @UP0 ULEA UR4, UR21, UR6, 0x3 ;  /* 0x0000000615040291 */ /* 0x000fe2000f8e18ff */
[----:B------:R-:W-:Y:S01]  /*4fc0*/  LOP3.LUT R2, R2, UR16, RZ, 0x3c, !PT ;  /* 0x0000001002027c12 */ /* 0x000fe2000f8e3cff */
[----:B------:R-:W-:Y:S02]  /*4fd0*/  UIADD3 UR34, UPT, UPT, UR32, 0x2, URZ ;  /* 0x0000000220227890 */ /* 0x000fe4000fffe0ff */
[----:B------:R-:W-:Y:S01]  /*4fe0*/  UIADD3 UR7, UPT, UPT, UR7, 0x120, URZ ;  /* 0x0000012007077890 */ /* 0x000fe2000fffe0ff */
[----:B--2---:R-:W-:Y:S01]  /*4ff0*/  @P0 SHF.L.U32 R0, R2, 0x1f, RZ ;  /* 0x0000001f02000819 */ /* 0x004fe200000006ff */
[----:B------:R-:W-:Y:S01]  /*5000*/  UMOV UR31, 0x80004020 ;  /* 0x80004020001f7882 */ /* 0x000fe20000000000 */
[----:B------:R-:W-:Y:S01]  /*5010*/  UMOV UR33, 0x80004020 ;  /* 0x8000402000217882 */ /* 0x000fe20000000000 */
[----:B------:R-:W-:Y:S01]  /*5020*/  UMOV UR37, 0x80004020 ;  /* 0x8000402000257882 */ /* 0x000fe20000000000 */
[----:B------:R3:W4:Y:S01]  /*5030*/  @P0 SYNCS.PHASECHK.TRANS64.TRYWAIT P2, [UR4], R0 ;  /* 0x00000000ff0005a7 */ /* 0x0007220008041104 */
[----:B------:R-:W-:Y:S01]  /*5040*/  UIADD3 UR20, UPT, UPT, UR20, 0x1, URZ ;  /* 0x0000000114147890 */ /* 0x000fe2000fffe0ff */
[----:B------:R3:W-:Y:S01]  /*5050*/  UTCQMMA.2CTA gdesc[UR32], gdesc[UR30], tmem[UR9], tmem[UR28], idesc[UR29], UP2 ;  /* 0x00ff1c1e200075ea */ /* 0x0007e20009200309 */
[----:B------:R-:W-:Y:S02]  /*5060*/  UIADD3 UR18, UPT, UPT, UR18, -0x1, URZ ;  /* 0xffffffff12127890 */ /* 0x000fe4000fffe0ff */
[----:B------:R-:W-:Y:S02]  /*5070*/  UISETP.NE.AND UP0, UPT, UR20, UR19, UPT ;  /* 0x000000131400728c */ /* 0x000fe4000bf05270 */
[----:B------:R-:W-:Y:S01]  /*5080*/  UPLOP3.LUT UP2, UPT, UPT, UPT, UPT, 0x80, 0x8 ;  /* 0x000000000008789c */ /* 0x000fe20003f4f070 */
[----:B------:R-:W-:Y:S01]  /*5090*/  UMOV UR35, 0x80004020 ;  /* 0x8000402000237882 */ /* 0x000fe20000000000 */
[----:B------:R-:W-:Y:S01]  /*50a0*/  UMOV UR17, UR21 ;  /* 0x0000001500117c82 */ /* 0x000fe20008000000 */
[----:B------:R3:W-:Y:S01]  /*50b0*/  UTCQMMA.2CTA gdesc[UR34], gdesc[UR36], tmem[UR9], tmem[UR26], idesc[UR27], UPT ;  /* 0x00ff1a24220075ea */ /* 0x0007e2000ba00309 */
[----:B------:R3:W-:Y:S03]  /*50c0*/  UTCBAR.2CTA.MULTICAST [UR7], URZ, UR11 ;  /* 0x000000ff070073e9 */ /* 0x0007e6000820080b */
[----:B------:R-:W-:Y:S05]  /*50d0*/  BRA.U UP0, `(.L_x_106) ;  /* 0xfffffffd00787547 */ /* 0x000fea000b83ffff */
.L_x_103:
[----:B------:R-:W-:Y:S01]  /*50e0*/  UIADD3 UR8, UPT, UPT, UR8, 0x280, URZ ;  /* 0x0000028008087890 */ /* 0x000fe2000fffe0ff */
[----:B------:R-:W-:-:S08]  /*50f0*/  UMOV UR20, UR19 ;  /* 0x0000001300147c82 */ /* 0x000fd00008000000 */
[----:B------:R1:W-:Y:S01]  /*5100*/  UTCBAR.2CTA.MULTICAST [UR8], URZ, UR10 ;  /* 0x000000ff080073e9 */ /* 0x0003e2000820080a */
[----:B------:R-:W-:Y:S02]  /*5110*/  NOP ;  /* 0x0000000000007918 */ /* 0x000fe40000000000 */
.L_x_101:
[----:B------:R-:W-:Y:S01]  /*5120*/  UIADD3 UR22, UPT, UPT, UR22, 0x1, URZ ;  /* 0x0000000116167890 */ /* 0x000fe2000fffe0ff */
[----:B------:R-:W-:-:S03]  /*5130*/  ISETP.NE.AND P0, PT, R8, 0x2, PT ;  /* 0x000000020800780c */ /* 0x000fc60003f05270 */
[----:B------:R-:W-:Y:S01]  /*5140*/  UISETP.NE.AND UP0, UPT, UR22, 0x4, UPT ;  /* 0x000000041600788c */ /* 0x000fe2000bf05270 */
[----:B--23--:R-:W-:Y:S02]  /*5150*/  SEL R0, RZ, 0x1, P0 ;  /* 0x00000001ff007807 */ /* 0x00cfe40000000000 */
[----:B------:R-:W-:Y:S01]  /*5160*/  SEL R8, R8, RZ, P0 ;  /* 0x000000ff08087207 */ /* 0x000fe20000000000 */
[----:B------:R-:W-:Y:S01]  /*5170*/  USEL UR4, URZ, 0x1, UP0 ;  /* 0x00000001ff047887 */ /* 0x000fe20008000000 */
[----:B------:R-:W-:Y:S01]  /*5180*/  LOP3.LUT R3, R3, R0, RZ, 0x3c, !PT ;  /* 0x0000000003037212 */ /* 0x000fe200078e3cff */
[----:B------:R-:W-:-:S04]  /*5190*/  USEL UR22, UR22, URZ, UP0 ;  /* 0x000000ff16167287 */ /* 0x000fc80008000000 */
[----:B------:R-:W-:Y:S01]  /*51a0*/  LOP3.LUT R9, R9, UR4, RZ, 0x3c, !PT ;  /* 0x0000000409097c12 */ /* 0x000fe2000f8e3cff */
[----:B------:R-:W-:Y:S07]  /*51b0*/  @P1 BRA `(.L_x_107) ;  /* 0xfffffff800b01947 */ /* 0x000fee000383ffff */
[----:B------:R-:W2:Y:S01]  /*51c0*/  S2UR UR4, SR_CgaCtaId ;  /* 0x00000000000479c3 */ /* 0x000ea20000008800 */
[----:B------:R-:W-:Y:S01]  /*51d0*/  ELECT P0, URZ, PT ;  /* 0x0000000000ff782f */ /* 0x000fe20003800000 */
[----:B------:R-:W-:Y:S01]  /*51e0*/  HFMA2 R0, -RZ, RZ, 0, 5.9604644775390625e-08 ;  /* 0x00000001ff007431 */ /* 0x000fe200000001ff */
[----:B------:R-:W-:-:S05]  /*51f0*/  UMOV UR5, 0x40 ;  /* 0x0000004000057882 */ /* 0x000fca0000000000 */
[----:B------:R-:W-:Y:S01]  /*5200*/  UVIRTCOUNT.DEALLOC.SMPOOL 0x80 ;  /* 0x000000800000784c */ /* 0x000fe20000000000 */
[----:B------:R-:W-:Y:S02]  /*5210*/  UISETP.NE.AND UP1, UPT, UR15, URZ, UPT ;  /* 0x000000ff0f00728c */ /* 0x000fe4000bf25270 */
[----:B--2---:R-:W-:-:S09]  /*5220*/  ULEA UR4, UR4, UR5, 0x18 ;  /* 0x0000000504047291 */ /* 0x004fd2000f8ec0ff */
[----:B------:R2:W-:Y:S01]  /*5230*/  @P0 STS.U8 [UR4+0x1c], R0 ;  /* 0x00001c00ff000988 */ /* 0x0005e20008000004 */
[----:B------:R-:W-:Y:S05]  /*5240*/  BRA.U UP1, `(.L_x_108) ;  /* 0x0000000101a07547 */ /* 0x000fea000b800000 */
[----:B------:R-:W-:Y:S01]  /*5250*/  UIADD3 UR5, UPT, UPT, UR6, 0x2a0, URZ ;  /* 0x000002a006057890 */ /* 0x000fe2000fffe0ff */
[----:B------:R-:W-:-:S03]  /*5260*/  SHF.L.U32 R2, R9, 0x1f, RZ ;  /* 0x0000001f09027819 */ /* 0x000fc600000006ff */
[----:B------:R-:W-:-:S09]  /*5270*/  ULEA UR7, UR22, UR5, 0x3 ;  /* 0x0000000516077291 */ /* 0x000fd2000f8e18ff */
[----:B------:R-:W3:Y:S02]  /*5280*/  SYNCS.PHASECHK.TRANS64.TRYWAIT P0, [UR7], R2 ;  /* 0x00000002ff0075a7 */ /* 0x000ee40008001107 */
[----:B---3--:R-:W-:Y:S05]  /*5290*/  @!P0 BRA `(.L_x_109) ;  /* 0x00000040000c8947 */ /* 0x008fea0003800000 */
.L_x_233:
[----:B-1----:R-:W-:-:S04]  /*52a0*/  UIADD3 UR8, UPT, UPT, UR22, 0x1, URZ ;  /* 0x0000000116087890 */ /* 0x002fc8000fffe0ff */
[----:B------:R-:W-:-:S04]  /*52b0*/  UISETP.NE.AND UP0, UPT, UR8, 0x4, UPT ;  /* 0x000000040800788c */ /* 0x000fc8000bf05270 */
[----:B------:R-:W-:Y:S02]  /*52c0*/  USEL UR9, URZ, 0x1, UP0 ;  /* 0x00000001ff097887 */ /* 0x000fe40008000000 */
[----:B------:R-:W-:-:S04]  /*52d0*/  USEL UR8, UR8, URZ, UP0 ;  /* 0x000000ff08087287 */ /* 0x000fc80008000000 */
[----:B------:R-:W-:Y:S01]  /*52e0*/  ULEA UR7, UR8, UR5, 0x3 ;  /* 0x0000000508077291 */ /* 0x000fe2000f8e18ff */
[----:B--2---:R-:W-:-:S04]  /*52f0*/  LOP3.LUT R2, R9, UR9, RZ, 0x3c, !PT ;  /* 0x0000000909027c12 */ /* 0x004fc8000f8e3cff */
[----:B------:R-:W-:-:S04]  /*5300*/  SHF.L.U32 R3, R2, 0x1f, RZ ;  /* 0x0000001f02037819 */ /* 0x000fc800000006ff */
[----:B------:R-:W1:Y:S02]  /*5310*/  SYNCS.PHASECHK.TRANS64.TRYWAIT P0, [UR7], R3 ;  /* 0x00000003ff0075a7 */ /* 0x000e640008001107 */
[----:B-1----:R-:W-:Y:S05]  /*5320*/  @!P0 BRA `(.L_x_110) ;  /* 0x0000004000008947 */ /* 0x002fea0003800000 */
.L_x_235:
        /* <DEDUP_REMOVED lines=9> */
.L_x_237:
[----:B------:R-:W-:-:S04]  /*53c0*/  UIADD3 UR8, UPT, UPT, UR8, 0x1, URZ ;  /* 0x0000000108087890 */ /* 0x000fc8000fffe0ff */
[----:B------:R-:W-:-:S04]  /*53d0*/  UISETP.NE.AND UP0, UPT, UR8, 0x4, UPT ;  /* 0x000000040800788c */ /* 0x000fc8000bf05270 */
[----:B------:R-:W-:Y:S02]  /*53e0*/  USEL UR7, URZ, 0x1, UP0 ;  /* 0x00000001ff077887 */ /* 0x000fe40008000000 */
[----:B------:R-:W-:-:S04]  /*53f0*/  USEL UR8, UR8, URZ, UP0 ;  /* 0x000000ff08087287 */ /* 0x000fc80008000000 */
[----:B------:R-:W-:Y:S01]  /*5400*/  ULEA UR8, UR8, UR5, 0x3 ;  /* 0x0000000508087291 */ /* 0x000fe2000f8e18ff */
[----:B------:R-:W-:-:S04]  /*5410*/  LOP3.LUT R2, R2, UR7, RZ, 0x3c, !PT ;  /* 0x0000000702027c12 */ /* 0x000fc8000f8e3cff */
[----:B------:R-:W-:Y:S01]  /*5420*/  SHF.L.U32 R2, R2, 0x1f, RZ ;  /* 0x0000001f02027819 */ /* 0x000fe200000006ff */
[----:B-1----:R-:W-:-:S04]  /*5430*/  IMAD.U32 R0, RZ, RZ, UR8 ;  /* 0x00000008ff007e24 */ /* 0x002fc8000f8e00ff */
[----:B------:R1:W2:Y:S03]  /*5440*/  SYNCS.PHASECHK.TRANS64.TRYWAIT P0, [R0+URZ], R2 ;  /* 0x00000002000075a7 */ /* 0x0002a600080011ff */
[----:B--2---:R-:W-:Y:S05]  /*5450*/  @!P0 NANOSLEEP.SYNCS 0x989680 ;  /* 0x009896800000895d */ /* 0x004fea0003900000 */
[----:B------:R-:W2:Y:S02]  /*5460*/  @!P0 SYNCS.PHASECHK.TRANS64 P0, [R0+URZ], R2 ;  /* 0x00000002000085a7 */ /* 0x000ea400080010ff */
[----:B--2---:R-:W-:Y:S05]  /*5470*/  @P0 BRA `(.L_x_112) ;  /* 0x0000000000200947 */ /* 0x004fea0003800000 */
.L_x_113:
[----:B--2---:R2:W3:Y:S02]  /*5480*/  SYNCS.PHASECHK.TRANS64.TRYWAIT P0, [R0+URZ], R2 ;  /* 0x00000002000075a7 */ /* 0x0044e400080011ff */
[----:B---3--:R-:W-:Y:S05]  /*5490*/  @!P0 NANOSLEEP.SYNCS 0x989680 ;  /* 0x009896800000895d */ /* 0x008fea0003900000 */
[----:B------:R-:W3:Y:S02]  /*54a0*/  @!P0 SYNCS.PHASECHK.TRANS64 P0, [R0+URZ], R2 ;  /* 0x00000002000085a7 */ /* 0x000ee400080010ff */
[----:B---3--:R-:W-:Y:S05]  /*54b0*/  @!P0 BRA `(.L_x_113) ;  /* 0xfffffffc00f08947 */ /* 0x008fea000383ffff */
[----:B------:R-:W-:Y:S05]  /*54c0*/  BRA `(.L_x_112) ;  /* 0x00000000000c7947 */ /* 0x000fea0003800000 */
.L_x_108:
[----:B------:R-:W-:-:S04]  /*54d0*/  UIADD3 UR5, UPT, UPT, UR6, 0x2e0, URZ ;  /* 0x000002e006057890 */ /* 0x000fc8000fffe0ff */
[----:B------:R-:W-:-:S09]  /*54e0*/  UPRMT UR5, UR12, 0x654, UR5 ;  /* 0x000006540c057896 */ /* 0x000fd20008000005 */
[----:B------:R-:W-:Y:S03]  /*54f0*/  SYNCS.ARRIVE.TRANS64.RED.A1T0 RZ, [UR5], RZ ;  /* 0x000000ffffff79a7 */ /* 0x000fe60008100405 */
.L_x_112:
[----:B-12---:R-:W-:Y:S01]  /*5500*/  SHF.L.U32 R2, RZ, 0x1f, RZ ;  /* 0x0000001fff027819 */ /* 0x006fe200000006ff */
[----:B------:R-:W-:Y:S01]  /*5510*/  UIADD3 UR5, UPT, UPT, UR6, 0x2e0, URZ ;  /* 0x000002e006057890 */ /* 0x000fe2000fffe0ff */
[----:B------:R-:W-:Y:S02]  /*5520*/  PLOP3.LUT P0, PT, PT, PT, UP1, 0x80, 0x8 ;  /* 0x000000000008781c */ /* 0x000fe40003f0f018 */
[----:B------:R-:W1:Y:S02]  /*5530*/  SYNCS.PHASECHK.TRANS64.TRYWAIT P1, [UR6+0x2e0], R2 ;  /* 0x0002e002ff0075a7 */ /* 0x000e640008021106 */
[----:B-1----:R-:W-:Y:S09]  /*5540*/  @!P1 BRA `(.L_x_114) ;  /* 0x0000003c00a89947 */ /* 0x002ff20003800000 */
.L_x_239:
[----:B------:R-:W-:Y:S02]  /*5550*/  @!UP1 UPRMT UR5, UR12, 0x654, UR5 ;  /* 0x000006540c059896 */ /* 0x000fe40008000005 */
[----:B------:R-:W-:Y:S01]  /*5560*/  ULOP3.LUT UR6, UR24, 0xffff, URZ, 0xc0, !UPT ;  /* 0x0000ffff18067892 */ /* 0x000fe2000f8ec0ff */
[----:B------:R-:W-:-:S03]  /*5570*/  UMOV UR8, 0xffff ;  /* 0x0000ffff00087882 */ /* 0x000fc60000000000 */
[----:B------:R-:W-:-:S03]  /*5580*/  USHF.R.U32.HI UR6, URZ, 0x5, UR6 ;  /* 0x00000005ff067899 */ /* 0x000fc60008011606 */
[----:B------:R-:W-:Y:S01]  /*5590*/  @!P0 SYNCS.ARRIVE.TRANS64.RED.A1T0 RZ, [UR5], RZ ;  /* 0x000000ffffff89a7 */ /* 0x000fe20008100405 */
[----:B------:R-:W-:Y:S01]  /*55a0*/  NOP ;  /* 0x0000000000007918 */ /* 0x000fe20000000000 */
[----:B-1----:R-:W1:Y:S01]  /*55b0*/  LDS R0, [UR4+0x14] ;  /* 0x00001404ff007984 */ /* 0x002e620008000800 */
[----:B------:R-:W-:Y:S01]  /*55c0*/  USHF.L.U32 UR8, UR8, UR6, URZ ;  /* 0x0000000608087299 */ /* 0x000fe200080006ff */
[----:B------:R-:W-:Y:S02]  /*55d0*/  UMOV UR5, 0x1 ;  /* 0x0000000100057882 */ /* 0x000fe40000000000 */
[----:B------:R-:W-:-:S03]  /*55e0*/  USHF.L.U32 UR5, UR5, UR6, URZ ;  /* 0x0000000605057299 */ /* 0x000fc600080006ff */
[----:B-1----:R-:W-:-:S04]  /*55f0*/  LOP3.LUT R0, R0, UR8, RZ, 0xc0, !PT ;  /* 0x0000000800007c12 */ /* 0x002fc8000f8ec0ff */
[----:B------:R-:W-:-:S13]  /*5600*/  ISETP.NE.AND P0, PT, R0, UR8, PT ;  /* 0x0000000800007c0c */ /* 0x000fda000bf05270 */
[----:B------:R-:W-:Y:S05]  /*5610*/  @P0 BRA `(.L_x_115) ;  /* 0x0000000000580947 */ /* 0x000fea0003800000 */
[----:B------:R-:W1:Y:S02]  /*5620*/  LDS R0, [UR4+0x18] ;  /* 0x00001804ff007984 */ /* 0x000e640008000800 */
[----:B-1----:R-:W-:-:S04]  /*5630*/  LOP3.LUT R0, R0, UR5, RZ, 0xc0, !PT ;  /* 0x0000000500007c12 */ /* 0x002fc8000f8ec0ff */
[----:B------:R-:W-:-:S13]  /*5640*/  ISETP.NE.AND P0, PT, R0, UR5, PT ;  /* 0x0000000500007c0c */ /* 0x000fda000bf05270 */
[----:B------:R-:W-:Y:S05]  /*5650*/  @P0 BRA `(.L_x_116) ;  /* 0x00000000003c0947 */ /* 0x000fea0003800000 */
[----:B------:R-:W1:Y:S01]  /*5660*/  S2R R2, SR_LANEID ;  /* 0x0000000000027919 */ /* 0x000e620000000000 */
[----:B------:R-:W-:Y:S01]  /*5670*/  ULOP3.LUT UR8, URZ, UR8, URZ, 0x33, !UPT ;  /* 0x00000008ff087292 */ /* 0x000fe2000f8e33ff */
[----:B------:R-:W-:Y:S02]  /*5680*/  VOTEU.ANY UR7, UPT, PT ;  /* 0x0000000000077886 */ /* 0x000fe400038e0100 */
[----:B------:R-:W-:-:S03]  /*5690*/  UFLO.U32 UR7, UR7 ;  /* 0x00000007000772bd */ /* 0x000fc600080e0000 */
[----:B------:R-:W-:-:S04]  /*56a0*/  IMAD.U32 R0, RZ, RZ, UR8 ;  /* 0x00000008ff007e24 */ /* 0x000fc8000f8e00ff */
[----:B------:R2:W3:Y:S02]  /*56b0*/  REDUX UR6, R0 ;  /* 0x00000000000673c4 */ /* 0x0004e40000000000 */
[----:B------:R1:W-:Y:S02]  /*56c0*/  UTCATOMSWS.AND URZ, UR8 ;  /* 0x0000000800ff79e3 */ /* 0x0003e40008000000 */
[----:B-1----:R-:W-:Y:S02]  /*56d0*/  ISETP.EQ.U32.AND P0, PT, R2, UR7, PT ;  /* 0x0000000702007c0c */ /* 0x002fe4000bf02070 */
[----:B--2---:R-:W-:Y:S02]  /*56e0*/  LOP3.LUT R0, RZ, UR5, RZ, 0x33, !PT ;  /* 0x00000005ff007c12 */ /* 0x004fe4000f8e33ff */
[----:B---3--:R-:W-:Y:S02]  /*56f0*/  MOV R2, UR6 ;  /* 0x0000000600027c02 */ /* 0x008fe40008000f00 */
[----:B------:R-:W1:Y:S07]  /*5700*/  REDUX UR5, R0 ;  /* 0x00000000000573c4 */ /* 0x000e6e0000000000 */
[----:B------:R2:W-:Y:S01]  /*5710*/  @P0 ATOMS.AND RZ, [UR4+0x14], R2 ;  /* 0x00001402ffff098c */ /* 0x0005e2000a800004 */
[----:B-1----:R-:W-:-:S05]  /*5720*/  IMAD.U32 R0, RZ, RZ, UR5 ;  /* 0x00000005ff007e24 */ /* 0x002fca000f8e00ff */
[----:B------:R2:W-:Y:S01]  /*5730*/  @P0 ATOMS.AND RZ, [UR4+0x18], R0 ;  /* 0x00001800ffff098c */ /* 0x0005e2000a800004 */
[----:B------:R-:W-:Y:S05]  /*5740*/  BRA `(.L_x_117) ;  /* 0x0000000000147947 */ /* 0x000fea0003800000 */
.L_x_116:
[----:B------:R-:W-:Y:S02]  /*5750*/  MOV R2, 0x5770 ;  /* 0x0000577000027802 */ /* 0x000fe40000000f00 */
[----:B----45:R-:W-:Y:S05]  /*5760*/  CALL.REL.NOINC `($__internal_0_$__cuda_sm10x_tcgen05_guardrail_trap_col_being_dealloced_not_returned_by_alloc) ;  /* 0x0000003c00bc7944 */ /* 0x030fea0003c00000 */
[----:B------:R-:W-:Y:S05]  /*5770*/  BRA `(.L_x_117) ;  /* 0x0000000000087947 */ /* 0x000fea0003800000 */
.L_x_115:
[----:B------:R-:W-:Y:S02]  /*5780*/  MOV R2, 0x57a0 ;  /* 0x000057a000027802 */ /* 0x000fe40000000f00 */
[----:B----45:R-:W-:Y:S05]  /*5790*/  CALL.REL.NOINC `($__internal_2_$__cuda_sm10x_tcgen05_guardrail_trap_unallocated_columns_being_dealloced) ;  /* 0x0000003c00c87944 */ /* 0x030fea0003c00000 */
.L_x_117:
[----:B------:R-:W-:Y:S01]  /*57a0*/  NOP ;  /* 0x0000000000007918 */ /* 0x000fe20000000000 */
[----:B------:R-:W-:Y:S05]  /*57b0*/  EXIT ;  /* 0x000000000000794d */ /* 0x000fea0003800000 */
.L_x_88:
[----:B------:R-:W-:-:S09]  /*57c0*/  UISETP.NE.OR UP0, UPT, UR11, 0x3, !UP4 ;  /* 0x000000030b00788c */ /* 0x000fd2000e705670 */
[----:B------:R-:W-:Y:S05]  /*57d0*/  BRA.U UP0, `(.L_x_118) ;  /* 0x0000000900e87547 */ /* 0x000fea000b800000 */
[----:B------:R-:W2:Y:S01]  /*57e0*/  LDCU UR25, c[0x0][0x370] ;  /* 0x00006e00ff1977ac */ /* 0x000ea20008000800 */
[----:B------:R-:W3:Y:S01]  /*57f0*/  LDC.64 R16, c[0x0][0x348] ;  /* 0x0000d200ff107b82 */ /* 0x000ee20000000a00 */
[----:B------:R-:W-:Y:S02]  /*5800*/  HFMA2 R13, -RZ, RZ, 0, 0 ;  /* 0x00000000ff0d7431 */ /* 0x000fe400000001ff */
[----:B------:R-:W-:Y:S01]  /*5810*/  IMAD.MOV.U32 R15, RZ, RZ, 0x1 ;  /* 0x00000001ff0f7424 */ /* 0x000fe200078e00ff */
[----:B------:R-:W2:Y:S01]  /*5820*/  LDCU.128 UR20, c[0x0][0xb10] ;  /* 0x00016200ff1477ac */ /* 0x000ea20008000c00 */
[----:B------:R-:W-:Y:S01]  /*5830*/  IMAD.MOV.U32 R14, RZ, RZ, RZ ;  /* 0x000000ffff0e7224 */ /* 0x000fe200078e00ff */
[----:B------:R-:W-:Y:S01]  /*5840*/  MOV R12, 0x1000 ;  /* 0x00001000000c7802 */ /* 0x000fe20000000f00 */
[----:B------:R-:W4:Y:S01]  /*5850*/  LDCU UR24, c[0x0][0x374] ;  /* 0x00006e80ff1877ac */ /* 0x000f220008000800 */
[----:B------:R-:W1:Y:S01]  /*5860*/  LDC.64 R2, c[0x0][0x888] ;  /* 0x00022200ff027b82 */ /* 0x000e620000000a00 */
[----:B------:R-:W4:Y:S01]  /*5870*/  LDCU UR13, c[0x0][0xb0c] ;  /* 0x00016180ff0d77ac */ /* 0x000f220008000800 */
[----:B------:R-:W4:Y:S06]  /*5880*/  LDCU UR18, c[0x0][0xb20] ;  /* 0x00016400ff1277ac */ /* 0x000f2c0008000800 */
[----:B------:R-:W1:Y:S01]  /*5890*/  LDC.64 R4, c[0x0][0x890] ;  /* 0x00022400ff047b82 */ /* 0x000e620000000a00 */
[----:B------:R-:W3:Y:S01]  /*58a0*/  LDCU UR4, c[0x0][0xb30] ;  /* 0x00016600ff0477ac */ /* 0x000ee20008000800 */
[----:B------:R-:W-:Y:S01]  /*58b0*/  UMOV UR19, 0x400 ;  /* 0x0000040000137882 */ /* 0x000fe20000000000 */
[----:B------:R-:W-:-:S02]  /*58c0*/  UISETP.GE.AND UP0, UPT, UR37, 0x1, UPT ;  /* 0x000000012500788c */ /* 0x000fc4000bf06270 */
[----:B------:R-:W-:Y:S02]  /*58d0*/  ULEA UR19, UR54, UR19, 0x18 ;  /* 0x0000001336137291 */ /* 0x000fe4000f8ec0ff */
[----:B------:R-:W-:Y:S02]  /*58e0*/  UP2UR UR5, UPR, URZ, 0x1 ;  /* 0x00000001ff057883 */ /* 0x000fe40008000000 */
[----:B--2---:R-:W-:Y:S02]  /*58f0*/  UIMAD.WIDE.U32 UR10, UR25, UR20, URZ ;  /* 0x00000014190a72a5 */ /* 0x004fe4000f8e00ff */
[----:B------:R-:W-:Y:S02]  /*5900*/  UIADD3 UR5, UPT, UPT, UR19, 0x240, URZ ;  /* 0x0000024013057890 */ /* 0x000fe4000fffe0ff */
[----:B----4-:R-:W-:Y:S02]  /*5910*/  UIMAD.WIDE.U32 UR8, UR24, UR23, URZ ;  /* 0x00000017180872a5 */ /* 0x010fe4000f8e00ff */
[----:B------:R-:W-:-:S02]  /*5920*/  UPLOP3.LUT UP3, UPT, UPT, UPT, UPT, 0x40, 0x4 ;  /* 0x000000000004789c */ /* 0x000fc40003f6e870 */
[----:B------:R-:W-:Y:S01]  /*5930*/  UISETP.NE.AND UP4, UPT, UR37, 0x1, UPT ;  /* 0x000000012500788c */ /* 0x000fe2000bf85270 */
[----:B------:R-:W2:Y:S01]  /*5940*/  LDCU.64 UR6, c[0x0][0xb28] ;  /* 0x00016500ff0677ac */ /* 0x000ea20008000a00 */
[----:B------:R-:W-:Y:S02]  /*5950*/  UISETP.NE.AND UP6, UPT, UR13, 0x1, UPT ;  /* 0x000000010d00788c */ /* 0x000fe4000bfc5270 */
[----:B------:R-:W-:Y:S02]  /*5960*/  UISETP.NE.AND UP5, UPT, UR22, 0x1, UPT ;  /* 0x000000011600788c */ /* 0x000fe4000bfa5270 */
[----:B------:R-:W-:Y:S02]  /*5970*/  UPRMT UR54, UR54, 0x654, UR5 ;  /* 0x0000065436367896 */ /* 0x000fe40008000005 */
[----:B------:R-:W-:Y:S02]  /*5980*/  USHF.R.U32.HI UR28, URZ, UR21, UR11 ;  /* 0x00000015ff1c7299 */ /* 0x000fe4000801160b */
[----:B------:R-:W-:-:S02]  /*5990*/  USHF.R.U32.HI UR27, URZ, UR18, UR9 ;  /* 0x00000012ff1b7299 */ /* 0x000fc40008011609 */
[----:B---3--:R-:W-:-:S11]  /*59a0*/  UISETP.NE.AND UP2, UPT, UR4, 0x1, UPT ;  /* 0x000000010400788c */ /* 0x008fd6000bf45270 */
.L_x_126:
[C---:B------:R-:W-:Y:S02]  /*59b0*/  LEA R7, R14.reuse, UR19, 0x3 ;  /* 0x000000130e077c11 */ /* 0x040fe4000f8e18ff */
[----:B------:R-:W-:Y:S02]  /*59c0*/  SHF.L.U32 R0, R13, 0x1f, RZ ;  /* 0x0000001f0d007819 */ /* 0x000fe400000006ff */
[----:B------:R-:W-:Y:S02]  /*59d0*/  LEA R8, R14, UR19, 0x4 ;  /* 0x000000130e087c11 */ /* 0x000fe4000f8e20ff */
[----:B---3--:R-:W3:Y:S02]  /*59e0*/  SYNCS.PHASECHK.TRANS64.TRYWAIT P0, [R7+URZ+0x260], R0 ;  /* 0x00026000070075a7 */ /* 0x008ee400080011ff */
[----:B---3--:R-:W-:Y:S05]  /*59f0*/  @!P0 BRA `(.L_x_119) ;  /* 0x0000003800948947 */ /* 0x008fea0003800000 */
.L_x_240:
[----:B------:R-:W4:Y:S01]  /*5a00*/  LDS.128 R8, [R8+0x2f0] ;  /* 0x0002f00008087984 */ /* 0x000f220000000c00 */
[----:B------:R-:W-:Y:S01]  /*5a10*/  UISETP.GE.AND UP0, UPT, UR37, 0x1, UPT ;  /* 0x000000012500788c */ /* 0x000fe2000bf06270 */
[----:B------:R-:W-:Y:S01]  /*5a20*/  @!PT LDS RZ, [RZ] ;  /* 0x00000000fffff984 */ /* 0x000fe20000000800 */
[----:B------:R-:W-:Y:S01]  /*5a30*/  @!PT LDS RZ, [RZ] ;  /* 0x00000000fffff984 */ /* 0x000fe20000000800 */
[----:B------:R-:W-:Y:S01]  /*5a40*/  @!PT LDS RZ, [RZ] ;  /* 0x00000000fffff984 */ /* 0x000fe20000000800 */
[----:B------:R-:W-:Y:S01]  /*5a50*/  @!PT LDS RZ, [RZ] ;  /* 0x00000000fffff984 */ /* 0x000fe20000000800 */
[----:B------:R1:W-:Y:S06]  /*5a60*/  MEMBAR.ALL.CTA ;  /* 0x0000000000007992 */ /* 0x0003ec0000008000 */
[----:B-1----:R-:W1:Y:S01]  /*5a70*/  FENCE.VIEW.ASYNC.S ;  /* 0x00000000000073c6 */ /* 0x002e620000000000 */
[----:B----4-:R-:W-:Y:S11]  /*5a80*/  LOP3.LUT P0, RZ, R10, 0x1, RZ, 0xc0, !PT ;  /* 0x000000010aff7812 */ /* 0x010ff6000780c0ff */
[----:B------:R-:W-:Y:S02]  /*5a90*/  @!UPT UIADD3 URZ, UPT, UPT, URZ, URZ, URZ ;  /* 0x000000fffffff290 */ /* 0x000fe4000fffe0ff */
[----:B-1----:R-:W-:Y:S01]  /*5aa0*/  VOTEU.ANY UP1, P0 ;  /* 0x0000000000ff7886 */ /* 0x002fe20000020100 */
[----:B------:R-:W-:Y:S11]  /*5ab0*/  PLOP3.LUT P0, PT, PT, PT, UP1, 0x80, 0x8 ;  /* 0x000000000008781c */ /* 0x000ff60003f0f018 */
[----:B------:R-:W-:Y:S02]  /*5ac0*/  @!UPT UIADD3 URZ, UPT, UPT, URZ, URZ, URZ ;  /* 0x000000fffffff290 */ /* 0x000fe4000fffe0ff */
[----:B---3--:R-:W-:Y:S02]  /*5ad0*/  @P0 SHF.R.U32.HI R0, RZ, 0x10, R9 ;  /* 0x00000010ff000819 */ /* 0x008fe40000011609 */
[----:B------:R-:W-:Y:S02]  /*5ae0*/  @P0 MOV R6, R8 ;  /* 0x0000000800060202 */ /* 0x000fe40000000f00 */
[----:B------:R-:W-:Y:S01]  /*5af0*/  @P0 R2UR UR4, R0 ;  /* 0x00000000000402ca */ /* 0x000fe200000e0000 */
[----:B------:R-:W-:Y:S01]  /*5b00*/  VIADD R0, R7, 0x270 ;  /* 0x0000027007007836 */ /* 0x000fe20000000000 */
[----:B------:R-:W-:Y:S02]  /*5b10*/  @P0 LOP3.LUT R8, R9, 0xffff, RZ, 0xc0, !PT ;  /* 0x0000ffff09080812 */ /* 0x000fe400078ec0ff */
[----:B------:R-:W-:Y:S02]  /*5b20*/  @P0 R2UR UR8, R6 ;  /* 0x00000000060802ca */ /* 0x000fe400000e0000 */
[----:B------:R-:W-:Y:S02]  /*5b30*/  PRMT R0, RZ, 0x654, R0 ;  /* 0x00000654ff007816 */ /* 0x000fe40000000000 */
[----:B------:R-:W-:Y:S02]  /*5b40*/  @P0 R2UR UR5, R8 ;  /* 0x00000000080502ca */ /* 0x000fe400000e0000 */
[----:B------:R1:W-:Y:S03]  /*5b50*/  SYNCS.ARRIVE.TRANS64.RED.A1T0 RZ, [R0+URZ], RZ ;  /* 0x000000ff00ff79a7 */ /* 0x0003e600081004ff */
[----:B------:R-:W-:Y:S04]  /*5b60*/  @UP1 UMOV UR29, UR4 ;  /* 0x00000004001d1c82 */ /* 0x000fe80008000000 */
[----:B------:R-:W-:Y:S04]  /*5b70*/  @UP1 UMOV UR15, UR8 ;  /* 0x00000008000f1c82 */ /* 0x000fe80008000000 */
[----:B------:R-:W-:Y:S01]  /*5b80*/  @UP1 UMOV UR14, UR5 ;  /* 0x00000005000e1c82 */ /* 0x000fe20008000000 */
[----:B------:R-:W-:Y:S05]  /*5b90*/  BRA.U !UP0, `(.L_x_120) ;  /* 0x0000000108947547 */ /* 0x000fea000b800000 */
[----:B------:R-:W-:Y:S02]  /*5ba0*/  UIMAD.WIDE.U32 UR30, UR14, UR23, URZ ;  /* 0x000000170e1e72a5 */ /* 0x000fe4000f8e00ff */
[----:B------:R-:W-:Y:S02]  /*5bb0*/  UIMAD.WIDE.U32 UR40, UR15, UR20, URZ ;  /* 0x000000140f2872a5 */ /* 0x000fe4000f8e00ff */
[----:B------:R-:W-:Y:S02]  /*5bc0*/  USEL UR4, UR24, UR27, !UP5 ;  /* 0x0000001b18047287 */ /* 0x000fe4000e800000 */
[----:B------:R-:W-:Y:S02]  /*5bd0*/  USHF.R.U32.HI UR32, URZ, UR18, UR31 ;  /* 0x00000012ff207299 */ /* 0x000fe4000801161f */
[----:B--2---:R-:W-:Y:S02]  /*5be0*/  UIMAD.WIDE.U32 UR38, UR4, UR6, URZ ;  /* 0x00000006042672a5 */ /* 0x004fe4000f8e00ff */
[----:B------:R-:W-:Y:S02]  /*5bf0*/  USEL UR9, UR25, UR28, !UP6 ;  /* 0x0000001c19097287 */ /* 0x000fe4000f000000 */
[----:B------:R-:W-:Y:S02]  /*5c00*/  USEL UR8, UR14, UR32, !UP5 ;  /* 0x000000200e087287 */ /* 0x000fe4000e800000 */
[----:B------:R-:W-:Y:S02]  /*5c10*/  UIMAD.WIDE.U32 UR34, UR9, UR6, URZ ;  /* 0x00000006092272a5 */ /* 0x000fe4000f8e00ff */
[----:B------:R-:W-:Y:S02]  /*5c20*/  UIMAD.WIDE.U32 UR16, UR8, UR6, URZ ;  /* 0x00000006081072a5 */ /* 0x000fe4000f8e00ff */
[----:B------:R-:W-:Y:S02]  /*5c30*/  @UP4 USHF.R.U32.HI UR9, URZ, UR7, UR35 ;  /* 0x00000007ff094299 */ /* 0x000fe40008011623 */
[----:B------:R-:W-:Y:S02]  /*5c40*/  USHF.R.U32.HI UR17, URZ, UR7, UR17 ;  /* 0x00000007ff117299 */ /* 0x000fe40008011611 */
[----:B------:R-:W-:Y:S02]  /*5c50*/  UIMAD UR10, UR37, UR9, URZ ;  /* 0x00000009250a72a4 */ /* 0x000fe4000f8e02ff */
[----:B------:R-:W-:Y:S01]  /*5c60*/  USEL UR17, UR8, UR17, !UP4 ;  /* 0x0000001108117287 */ /* 0x000fe2000e000000 */
[----:B------:R-:W-:Y:S02]  /*5c70*/  UMOV UR31, UR41 ;  /* 0x00000029001f7c82 */ /* 0x000fe40008000000 */
[----:B------:R-:W-:Y:S02]  /*5c80*/  USHF.R.U32.HI UR30, URZ, UR21, UR31 ;  /* 0x00000015ff1e7299 */ /* 0x000fe4000801161f */
[----:B------:R-:W-:Y:S02]  /*5c90*/  UIADD3 UR16, UPT, UPT, -UR17, URZ, URZ ;  /* 0x000000ff11107290 */ /* 0x000fe4000fffe1ff */
[----:B------:R-:W-:Y:S02]  /*5ca0*/  USEL UR5, UR15, UR30, !UP6 ;  /* 0x0000001e0f057287 */ /* 0x000fe4000f000000 */
[----:B------:R-:W-:Y:S01]  /*5cb0*/  UIMAD UR16, UR37, UR16, UR8 ;  /* 0x00000010251072a4 */ /* 0x000fe2000f8e0208 */
[----:B------:R-:W-:Y:S02]  /*5cc0*/  UMOV UR31, UR39 ;  /* 0x00000027001f7c82 */ /* 0x000fe40008000000 */
[----:B------:R-:W-:Y:S04]  /*5cd0*/  @UP4 USHF.R.U32.HI UR4, URZ, UR7, UR31 ;  /* 0x00000007ff044299 */ /* 0x000fe8000801161f */
[----:B------:R-:W-:Y:S04]  /*5ce0*/  UIMAD UR4, UR37, UR4, URZ ;  /* 0x00000004250472a4 */ /* 0x000fe8000f8e02ff */
[----:B------:R-:W-:Y:S04]  /*5cf0*/  UISETP.GE.AND UP0, UPT, UR8, UR4, UPT ;  /* 0x000000040800728c */ /* 0x000fe8000bf06270 */
[----:B------:R-:W-:Y:S02]  /*5d00*/  UISETP.GE.OR UP0, UPT, UR5, UR10, UP0 ;  /* 0x0000000a0500728c */ /* 0x000fe40008706670 */
[----:B------:R-:W-:Y:S09]  /*5d10*/  UIMAD.WIDE.U32 UR10, UR5, UR6, URZ ;  /* 0x00000006050a72a5 */ /* 0x000ff2000f8e00ff */
[----:B------:R-:W-:Y:S04]  /*5d20*/  @!UP0 USHF.R.U32.HI UR4, URZ, UR7, UR11 ;  /* 0x00000007ff048299 */ /* 0x000fe8000801160b */
[----:B------:R-:W-:Y:S04]  /*5d30*/  @!UP0 USEL UR4, UR5, UR4, !UP4 ;  /* 0x0000000405048287 */ /* 0x000fe8000e000000 */
[----:B------:R-:W-:Y:S02]  /*5d40*/  @!UP0 UIMAD UR12, UR9, UR16, UR4 ;  /* 0x00000010090c82a4 */ /* 0x000fe4000f8e0204 */
[----:B------:R-:W-:Y:S02]  /*5d50*/  @!UP0 UIADD3 UR16, UPT, UPT, UR17, -UR4, URZ ;  /* 0x8000000411108290 */ /* 0x000fe4000fffe0ff */
[----:B------:R-:W-:Y:S02]  /*5d60*/  UIADD3 UR9, UPT, UPT, -UR5, URZ, URZ ;  /* 0x000000ff05097290 */ /* 0x000fe4000fffe1ff */
[----:B------:R-:W-:Y:S02]  /*5d70*/  UIADD3 UR4, UPT, UPT, -UR8, URZ, URZ ;  /* 0x000000ff08047290 */ /* 0x000fe4000fffe1ff */
[----:B------:R-:W-:Y:S02]  /*5d80*/  @!UP0 UIMAD UR8, UR16, UR37, UR5 ;  /* 0x00000025100882a4 */ /* 0x000fe4000f8e0205 */
[----:B------:R-:W-:Y:S02]  /*5d90*/  UIMAD UR15, UR13, UR9, UR15 ;  /* 0x000000090d0f72a4 */ /* 0x000fe4000f8e020f */
[----:B------:R-:W-:Y:S01]  /*5da0*/  UIMAD UR14, UR22, UR4, UR14 ;  /* 0x00000004160e72a4 */ /* 0x000fe2000f8e020e */
[----:B------:R-:W-:Y:S02]  /*5db0*/  @!UP0 UMOV UR5, UR12 ;  /* 0x0000000c00058c82 */ /* 0x000fe40008000000 */
[----:B------:R-:W-:Y:S02]  /*5dc0*/  UIMAD UR15, UR5, UR13, UR15 ;  /* 0x0000000d050f72a4 */ /* 0x000fe4000f8e020f */
[----:B------:R-:W-:Y:S11]  /*5dd0*/  UIMAD UR14, UR8, UR22, UR14 ;  /* 0x00000016080e72a4 */ /* 0x000ff6000f8e020e */
[----:B------:R-:W-:Y:S01]  /*5de0*/  @!UPT UIADD3 URZ, UPT, UPT, URZ, URZ, URZ ;  /* 0x000000fffffff290 */ /* 0x000fe2000fffe0ff */
.L_x_120:
[----:B------:R-:W3:Y:S01]  /*5df0*/  @!UP2 LDCU.128 UR8, c[0x0][0xb10] ;  /* 0x00016200ff08a7ac */ /* 0x000ee20008000c00 */
[C---:B------:R-:W-:Y:S02]  /*5e00*/  ISETP.NE.U32.AND P1, PT, R4.reuse, RZ, PT ;  /* 0x000000ff0400720c */ /* 0x040fe40003f25070 */
[----:B------:R-:W-:Y:S02]  /*5e10*/  ISETP.NE.U32.AND P0, PT, R4, RZ, PT ;  /* 0x000000ff0400720c */ /* 0x000fe40003f05070 */
[C---:B------:R-:W-:Y:S02]  /*5e20*/  ISETP.NE.AND.EX P1, PT, R5.reuse, RZ, PT, P1 ;  /* 0x000000ff0500720c */ /* 0x040fe40003f25310 */
[----:B------:R-:W-:Y:S01]  /*5e30*/  ISETP.NE.AND.EX P0, PT, R5, RZ, PT, P0 ;  /* 0x000000ff0500720c */ /* 0x000fe20003f05300 */
[----:B------:R-:W4:Y:S01]  /*5e40*/  @!UP2 LDCU UR5, c[0x0][0xb0c] ;  /* 0x00016180ff05a7ac */ /* 0x000f220008000800 */
[----:B------:R-:W-:Y:S01]  /*5e50*/  SHF.L.U32 R6, R15, 0x1f, RZ ;  /* 0x0000001f0f067819 */ /* 0x000fe200000006ff */
[----:B---3--:R-:W-:Y:S04]  /*5e60*/  UIMAD.WIDE.U32 UR16, UR15, UR8, URZ ;  /* 0x000000080f1072a5 */ /* 0x008fe8000f8e00ff */
[----:B------:R-:W-:Y:S02]  /*5e70*/  @!UP2 USHF.R.U32.HI UR4, URZ, UR9, UR17 ;  /* 0x00000009ff04a299 */ /* 0x000fe40008011611 */
[----:B------:R-:W-:Y:S02]  /*5e80*/  UIMAD.WIDE.U32 UR16, UR14, UR11, URZ ;  /* 0x0000000b0e1072a5 */ /* 0x000fe4000f8e00ff */
[----:B----4-:R-:W-:Y:S04]  /*5e90*/  @!UP2 UISETP.NE.AND UP0, UPT, UR5, 0x1, UPT ;  /* 0x000000010500a88c */ /* 0x010fe8000bf05270 */
[----:B------:R-:W-:Y:S02]  /*5ea0*/  @!UP2 USEL UR8, UR15, UR4, !UP0 ;  /* 0x000000040f08a287 */ /* 0x000fe4000c000000 */
[----:B------:R-:W-:Y:S01]  /*5eb0*/  @!UP2 UISETP.NE.AND UP0, UPT, UR10, 0x1, UPT ;  /* 0x000000010a00a88c */ /* 0x000fe2000bf05270 */
[----:B------:R-:W3:Y:S02]  /*5ec0*/  @!UP2 LDCU UR4, c[0x0][0xb20] ;  /* 0x00016400ff04a7ac */ /* 0x000ee40008000800 */
[----:B---3--:R-:W-:Y:S04]  /*5ed0*/  @!UP2 USHF.R.U32.HI UR4, URZ, UR4, UR17 ;  /* 0x00000004ff04a299 */ /* 0x008fe80008011611 */
[----:B------:R-:W-:Y:S04]  /*5ee0*/  @!UP2 USEL UR9, UR14, UR4, !UP0 ;  /* 0x000000040e09a287 */ /* 0x000fe8000c000000 */
[----:B------:R-:W-:Y:S02]  /*5ef0*/  @!UP2 UIADD3 UR4, UPT, UPT, -UR8, UR9, URZ ;  /* 0x000000090804a290 */ /* 0x000fe4000fffe1ff */
[----:B------:R-:W-:Y:S02]  /*5f00*/  @!UP2 UIADD3 UR8, UPT, UPT, UR8, -UR9, URZ ;  /* 0x800000090808a290 */ /* 0x000fe4000fffe0ff */
[----:B------:R-:W-:Y:S02]  /*5f10*/  @!UP2 UIMAD UR15, UR4, UR5, UR15 ;  /* 0x00000005040fa2a4 */ /* 0x000fe4000f8e020f */
[----:B------:R-:W-:Y:S01]  /*5f20*/  @!UP2 UIMAD UR14, UR8, UR10, UR14 ;  /* 0x0000000a080ea2a4 */ /* 0x000fe2000f8e020e */
[----:B------:R-:W-:Y:S11]  /*5f30*/  BRA.U UP3, `(.L_x_121) ;  /* 0x0000000103107547 */ /* 0x000ff6000b800000 */
[----:B------:R-:W-:Y:S04]  /*5f40*/  MOV R7, UR26 ;  /* 0x0000001a00077c02 */ /* 0x000fe80008000f00 */
[----:B------:R-:W-:Y:S04]  /*5f50*/  SHF.L.U32 R7, R7, 0x1f, RZ ;  /* 0x0000001f07077819 */ /* 0x000fe800000006ff */
[----:B------:R-:W3:Y:S02]  /*5f60*/  SYNCS.PHASECHK.TRANS64.TRYWAIT P2, [UR19+0x258], R7 ;  /* 0x00025807ff0075a7 */ /* 0x000ee40008041113 */
[----:B---3--:R-:W-:Y:S05]  /*5f70*/  @!P2 BRA `(.L_x_122) ;  /* 0x000000340048a947 */ /* 0x008fea0003800000 */
.L_x_121:
[----:B------:R-:W-:Y:S05]  /*5f80*/  @!P1 BRA `(.L_x_123) ;  /* 0x00000000002c9947 */ /* 0x000fea0003800000 */
[----:B------:R-:W-:Y:S01]  /*5f90*/  ISETP.NE.U32.AND P1, PT, R2, RZ, PT ;  /* 0x000000ff0200720c */ /* 0x000fe20003f25070 */
[----:B------:R-:W-:Y:S03]  /*5fa0*/  IMAD.MOV.U32 R80, RZ, RZ, 0x1 ;  /* 0x00000001ff507424 */ /* 0x000fe600078e00ff */
[----:B------:R-:W-:Y:S11]  /*5fb0*/  ISETP.NE.AND.EX P1, PT, R3, RZ, PT, P1 ;  /* 0x000000ff0300720c */ /* 0x000ff60003f25310 */
[----:B------:R-:W-:Y:S02]  /*5fc0*/  @!UPT UIADD3 URZ, UPT, UPT, URZ, URZ, URZ ;  /* 0x000000fffffff290 */ /* 0x000fe4000fffe0ff */
[----:B------:R-:W3:Y:S01]  /*5fd0*/  @P1 LDC.64 R8, c[0x0][0x888] ;  /* 0x00022200ff081b82 */ /* 0x000ee20000000a00 */
[----:B-1----:R-:W-:Y:S04]  /*5fe0*/  @P1 IMAD R0, R4, UR36, RZ ;  /* 0x0000002404001c24 */ /* 0x002fe8000f8e02ff */
[----:B---3--:R-:W-:Y:S04]  /*5ff0*/  @P1 IMAD.WIDE R8, R0, 0x4, R8 ;  /* 0x0000000400081825 */ /* 0x008fe800078e0208 */
[----:B------:R-:W-:Y:S01]  /*6000*/  HFMA2 R0, -RZ, RZ, 0, 5.9604644775390625e-08 ;  /* 0x00000001ff007431 */ /* 0x000fe200000001ff */
[----:B-----5:R3:W5:Y:S04]  /*6010*/  @P1 LDG.E R39, desc[UR52][R8.64] ;  /* 0x0000003408271981 */ /* 0x020768000c1e1900 */
[----:B------:R-:W-:Y:S01]  /*6020*/  @!P1 PRMT R80, R0, 0x7610, R80 ;  /* 0x0000761000509816 */ /* 0x000fe20000000050 */
[----:B---3--:R-:W4:Y:S06]  /*6030*/  @!P1 LDC R39, c[0x0][0x880] ;  /* 0x00022000ff279b82 */ /* 0x008f2c0000000800 */
.L_x_123:
[----:B----45:R-:W-:Y:S01]  /*6040*/  @!P0 FSETP.EQ.AND P1, PT, R39, RZ, PT ;  /* 0x000000ff2700820b */ /* 0x030fe20003f22000 */
[----:B------:R-:W-:Y:S01]  /*6050*/  @!UPT UIADD3 URZ, UPT, UPT, URZ, URZ, URZ ;  /* 0x000000fffffff290 */ /* 0x000fe2000fffe0ff */
[----:B------:R-:W-:Y:S11]  /*6060*/  @!P0 BRA `(.L_x_124) ;  /* 0x0000000000188947 */ /* 0x000ff60003800000 */
[----:B------:R-:W-:Y:S02]  /*6070*/  LOP3.LUT P0, RZ, R80, 0xff, RZ, 0xc0, !PT ;  /* 0x000000ff50ff7812 */ /* 0x000fe4000780c0ff */
[----:B------:R-:W-:Y:S04]  /*6080*/  ISETP.NE.U32.AND P1, PT, R2, RZ, PT ;  /* 0x000000ff0200720c */ /* 0x000fe80003f25070 */
[----:B------:R-:W-:Y:S04]  /*6090*/  ISETP.NE.AND.EX P1, PT, R3, RZ, PT, P1 ;  /* 0x000000ff0300720c */ /* 0x000fe80003f25310 */
[----:B------:R-:W-:Y:S03]  /*60a0*/  PLOP3.LUT P1, PT, P1, PT, PT, 0x8, 0x80 ;  /* 0x000000000080781c */ /* 0x000fe60000f2e170 */
[----:B------:R-:W-:Y:S11]  /*60b0*/  @P0 FSETP.EQ.AND P1, PT, R39, RZ, PT ;  /* 0x000000ff2700020b */ /* 0x000ff60003f22000 */
[----:B------:R-:W-:Y:S02]  /*60c0*/  @!UPT UIADD3 URZ, UPT, UPT, URZ, URZ, URZ ;  /* 0x000000fffffff290 */ /* 0x000fe4000fffe0ff */
.L_x_124:
[----:B------:R-:W3:Y:S01]  /*60d0*/  SYNCS.PHASECHK.TRANS64.TRYWAIT P0, [UR19+0x248], R6 ;  /* 0x00024806ff0075a7 */ /* 0x000ee20008001113 */
[----:B------:R-:W-:Y:S02]  /*60e0*/  ELECT P2, URZ, PT ;  /* 0x0000000000ff782f */ /* 0x000fe40003840000 */
[----:B------:R-:W-:Y:S01]  /*60f0*/  IADD3 R14, PT, PT, R14, 0x1, RZ ;  /* 0x000000010e0e7810 */ /* 0x000fe20007ffe0ff */
[----:B---3--:R-:W-:Y:S10]  /*6100*/  @!P0 BRA `(.L_x_125) ;  /* 0x0000003000fc8947 */ /* 0x008ff40003800000 */
.L_x_243:
[----:B------:R-:W-:Y:S01]  /*6110*/  PLOP3.LUT P1, PT, P1, P2, PT, 0xf2, 0x2f ;  /* 0x00000000002f781c */ /* 0x000fe20000f25e72 */
[----:B------:R-:W-:Y:S01]  /*6120*/  UMOV UR16, 0x0 ;  /* 0x0000000000107882 */ /* 0x000fe20000000000 */
[----:B------:R-:W-:Y:S01]  /*6130*/  UMOV UR17, 0x10000000 ;  /* 0x1000000000117882 */ /* 0x000fe20000000000 */
[----:B------:R-:W-:Y:S01]  /*6140*/  UMOV UR12, UR36 ;  /* 0x00000024000c7c82 */ /* 0x000fe20008000000 */
[----:B------:R-:W-:Y:S01]  /*6150*/  LOP3.LUT R15, R15, 0x1, RZ, 0x3c, !PT ;  /* 0x000000010f0f7812 */ /* 0x000fe200078e3cff */
[----:B------:R-:W-:Y:S01]  /*6160*/  UPLOP3.LUT UP3, UPT, UPT, UPT, UPT, 0x80, 0x8 ;  /* 0x000000000008789c */ /* 0x000fe20003f6f070 */
[----:B------:R-:W-:Y:S07]  /*6170*/  UMOV UR36, UR29 ;  /* 0x0000001d00247c82 */ /* 0x000fee0008000000 */
[----:B-1----:R-:W-:Y:S01]  /*6180*/  @!P1 IADD3 R6, P0, PT, R16, 0x580, RZ ;  /* 0x0000058010069810 */ /* 0x002fe20007f1e0ff */
[----:B------:R-:W-:Y:S03]  /*6190*/  VOTEU.ALL UP0, P1 ;  /* 0x0000000000ff7886 */ /* 0x000fe60000800000 */
[----:B------:R-:W-:Y:S01]  /*61a0*/  @!P1 R2UR UR5, R6 ;  /* 0x00000000060592ca */ /* 0x000fe200000e0000 */
[----:B------:R-:W-:Y:S01]  /*61b0*/  @!P1 IMAD.X R0, RZ, RZ, R17, P0 ;  /* 0x000000ffff009224 */ /* 0x000fe200000e0611 */
[----:B------:R-:W-:Y:S01]  /*61c0*/  @!UP0 USHF.L.U32 UR10, UR51, 0x6, URZ ;  /* 0x00000006330a8899 */ /* 0x000fe200080006ff */
[----:B------:R-:W-:Y:S01]  /*61d0*/  ISETP.NE.AND P0, PT, R14, 0x2, PT ;  /* 0x000000020e00780c */ /* 0x000fe20003f05270 */
[----:B------:R-:W-:Y:S02]  /*61e0*/  @!UP0 USHF.L.U32 UR11, UR50, 0x6, URZ ;  /* 0x00000006320b8899 */ /* 0x000fe400080006ff */
[----:B------:R-:W-:Y:S01]  /*61f0*/  @!P1 R2UR UR4, R0 ;  /* 0x00000000000492ca */ /* 0x000fe200000e0000 */
[----:B------:R-:W-:Y:S01]  /*6200*/  @!UP0 UIADD3 UR8, UPT, UPT, UR19, 0x400, URZ ;  /* 0x0000040013088890 */ /* 0x000fe2000fffe0ff */
[----:B------:R-:W-:Y:S01]  /*6210*/  SEL R0, RZ, 0x1, P0 ;  /* 0x00000001ff007807 */ /* 0x000fe20000000000 */
[----:B------:R-:W-:Y:S01]  /*6220*/  @!UP0 UIADD3 UR9, UPT, UPT, UR19, 0x240, URZ ;  /* 0x0000024013098890 */ /* 0x000fe2000fffe0ff */
[----:B------:R-:W-:Y:S01]  /*6230*/  SEL R14, R14, RZ, P0 ;  /* 0x000000ff0e0e7207 */ /* 0x000fe20000000000 */
[----:B------:R-:W-:Y:S01]  /*6240*/  VOTEU.ALL UP0, P1 ;  /* 0x0000000000ff7886 */ /* 0x000fe20000800000 */
[----:B------:R-:W-:Y:S01]  /*6250*/  LOP3.LUT R13, R13, R0, RZ, 0x3c, !PT ;  /* 0x000000000d0d7212 */ /* 0x000fe200078e3cff */
[----:B------:R-:W-:Y:S01]  /*6260*/  IMAD.U32 R6, RZ, RZ, UR5 ;  /* 0x00000005ff067e24 */ /* 0x000fe2000f8e00ff */
[----:B------:R-:W-:Y:S02]  /*6270*/  UIADD3 UR51, UPT, UPT, UR14, UR48, URZ ;  /* 0x000000300e337290 */ /* 0x000fe4000fffe0ff */
[----:B------:R-:W-:Y:S03]  /*6280*/  UIADD3 UR50, UPT, UPT, UR15, UR49, URZ ;  /* 0x000000310f327290 */ /* 0x000fe6000fffe0ff */
[----:B------:R-:W-:Y:S01]  /*6290*/  IMAD.U32 R7, RZ, RZ, UR4 ;  /* 0x00000004ff077e24 */ /* 0x000fe2000f8e00ff */
[----:B------:R-:W-:Y:S04]  /*62a0*/  @!P1 R2UR UR4, R6 ;  /* 0x00000000060492ca */ /* 0x000fe800000e0000 */
[----:B------:R-:W-:Y:S11]  /*62b0*/  @!P1 R2UR UR5, R7 ;  /* 0x00000000070592ca */ /* 0x000ff600000e0000 */
[----:B------:R-:W-:Y:S02]  /*62c0*/  @!UPT UIADD3 URZ, UPT, UPT, URZ, URZ, URZ ;  /* 0x000000fffffff290 */ /* 0x000fe4000fffe0ff */
[----:B------:R3:W-:Y:S01]  /*62d0*/  @!UP0 UTMALDG.3D [UR8], [UR4], desc[UR16] ;  /* 0x00001008040085b4 */ /* 0x0007e20008011000 */
[----:B------:R3:W-:Y:S01]  /*62e0*/  @!P1 SYNCS.ARRIVE.TRANS64.RED.A0TR RZ, [UR19+0x240], R12 ;  /* 0x0002400cffff99a7 */ /* 0x0007e20008300413 */
[----:B------:R-:W-:Y:S01]  /*62f0*/  SYNCS.ARRIVE.TRANS64.RED.A1T0 RZ, [UR54], RZ ;  /* 0x000000ffffff79a7 */ /* 0x000fe20008100436 */
[----:B------:R-:W-:Y:S05]  /*6300*/  BRA.U UP1, `(.L_x_126) ;  /* 0xfffffff501a87547 */ /* 0x000fea000b83ffff */
[----:B------:R-:W-:Y:S07]  /*6310*/  MOV R0, UR19 ;  /* 0x0000001300007c02 */ /* 0x000fee0008000f00 */
.L_x_127:
[----:B-1----:R-:W-:-:S04]  /*6320*/  SHF.L.U32 R2, R15, 0x1f, RZ ;  /* 0x0000001f0f027819 */ /* 0x002fc800000006ff */
[----:B------:R1:W4:Y:S03]  /*6330*/  SYNCS.PHASECHK.TRANS64.TRYWAIT P0, [R0+URZ+0x248], R2 ;  /* 0x00024802000075a7 */ /* 0x00032600080011ff */
[----:B----4-:R-:W-:Y:S05]  /*6340*/  @!P0 NANOSLEEP.SYNCS 0x989680 ;  /* 0x009896800000895d */ /* 0x010fea0003900000 */
[----:B------:R-:W4:Y:S02]  /*6350*/  @!P0 SYNCS.PHASECHK.TRANS64 P0, [R0+URZ+0x248], R2 ;  /* 0x00024802000085a7 */ /* 0x000f2400080010ff */
[----:B--234-:R-:W-:Y:S05]  /*6360*/  @P0 EXIT ;  /* 0x000000000000094d */ /* 0x01cfea0003800000 */
[----:B------:R-:W-:Y:S05]  /*6370*/  BRA `(.L_x_127) ;  /* 0xfffffffc00e87947 */ /* 0x000fea000383ffff */
.L_x_118:
[----:B------:R-:W-:-:S06]  /*6380*/  UISETP.GE.AND UP0, UPT, UR11, 0x4, UPT ;  /* 0x000000040b00788c */ /* 0x000fcc000bf06270 */
[----:B------:R-:W-:-:S13]  /*6390*/  PLOP3.LUT P0, PT, PT, PT, UP0, 0x80, 0x8 ;  /* 0x000000000008781c */ /* 0x000fda0003f0f008 */
[----:B-1----:R-:W-:Y:S05]  /*63a0*/  @!P0 EXIT ;  /* 0x000000000000894d */ /* 0x002fea0003800000 */
[----:B------:R-:W-:Y:S01]  /*63b0*/  BAR.SYNC.DEFER_BLOCKING 0x6, 0xa0 ;  /* 0x0182800000007b1d */ /* 0x000fe20000010000 */
[----:B------:R-:W-:Y:S01]  /*63c0*/  IMAD.SHL.U32 R4, R69, 0x40, RZ ;  /* 0x0000004045047824 */ /* 0x000fe200078e00ff */
[----:B------:R-:W-:Y:S01]  /*63d0*/  SHF.R.U32.HI R5, RZ, 0x1, R69 ;  /* 0x00000001ff057819 */ /* 0x000fe20000011645 */
[----:B------:R-:W-:Y:S01]  /*63e0*/  IMAD.SHL.U32 R3, R81, 0x800, RZ ;  /* 0x0000080051037824 */ /* 0x000fe200078e00ff */
[----:B------:R-:W-:Y:S01]  /*63f0*/  CS2R R84, SRZ ;  /* 0x0000000000547805 */ /* 0x000fe2000001ff00 */
[C---:B------:R-:W-:Y:S01]  /*6400*/  IMAD.U32 R37, R69.reuse, 0x10000, RZ ;  /* 0x0001000045257824 */ /* 0x040fe200078e00ff */
[----:B------:R-:W-:Y:S01]  /*6410*/  UMOV UR57, 0x400 ;  /* 0x0000040000397882 */ /* 0x000fe20000000000 */
[C---:B------:R-:W-:Y:S01]  /*6420*/  LOP3.LUT R2, R4.reuse, 0x180, RZ, 0xc0, !PT ;  /* 0x0000018004027812 */ /* 0x040fe200078ec0ff */
[----:B------:R-:W-:Y:S01]  /*6430*/  ULEA UR57, UR54, UR57, 0x18 ;  /* 0x0000003936397291 */ /* 0x000fe2000f8ec0ff */
[----:B------:R-:W-:Y:S01]  /*6440*/  LOP3.LUT R4, R4, 0x640, RZ, 0xc0, !PT ;  /* 0x0000064004047812 */ /* 0x000fe200078ec0ff */
[----:B------:R-:W1:Y:S01]  /*6450*/  LDC.64 R70, c[0x0][0x888] ;  /* 0x00022200ff467b82 */ /* 0x000e620000000a00 */
[----:B------:R-:W-:Y:S01]  /*6460*/  LOP3.LUT R5, R2, 0x20, R5, 0xf8, !PT ;  /* 0x0000002002057812 */ /* 0x000fe200078ef805 */
[----:B------:R-:W-:Y:S01]  /*6470*/  IMAD.SHL.U32 R2, R69, 0x8, RZ ;  /* 0x0000000845027824 */ /* 0x000fe200078e00ff */
[----:B------:R-:W-:Y:S01]  /*6480*/  LOP3.LUT R3, R4, 0x800, R3, 0xf8, !PT ;  /* 0x0000080004037812 */ /* 0x000fe200078ef803 */
[----:B------:R-:W-:Y:S01]  /*6490*/  UIADD3 UR4, UPT, UPT, UR57, 0x1400, URZ ;  /* 0x0000140039047890 */ /* 0x000fe2000fffe0ff */
[----:B------:R-:W-:Y:S01]  /*64a0*/  IMAD.MOV.U32 R36, RZ, RZ, RZ ;  /* 0x000000ffff247224 */ /* 0x000fe200078e00ff */
[----:B------:R-:W2:Y:S01]  /*64b0*/  LDCU UR59, c[0x0][0x370] ;  /* 0x00006e00ff3b77ac */ /* 0x000ea20008000800 */
[----:B------:R-:W-:Y:S01]  /*64c0*/  LOP3.LUT R2, R5, 0x30, R2, 0x78, !PT ;  /* 0x0000003005027812 */ /* 0x000fe200078e7802 */
[----:B------:R-:W3:Y:S01]  /*64d0*/  LDC.64 R76, c[0x0][0x890] ;  /* 0x00022400ff4c7b82 */ /* 0x000ee20000000a00 */
[----:B------:R-:W-:Y:S01]  /*64e0*/  IMAD.MOV.U32 R86, RZ, RZ, RZ ;  /* 0x000000ffff567224 */ /* 0x000fe200078e00ff */
[----:B------:R-:W4:Y:S01]  /*64f0*/  LDCU.64 UR62, c[0x0][0x348] ;  /* 0x00006900ff3e77ac */ /* 0x000f220008000a00 */
[----:B------:R-:W-:Y:S01]  /*6500*/  LOP3.LUT R79, R3, R2, RZ, 0xfc, !PT ;  /* 0x00000002034f7212 */ /* 0x000fe200078efcff */
[----:B------:R-:W-:Y:S01]  /*6510*/  IMAD.SHL.U32 R3, R81, 0x200000, RZ ;  /* 0x0020000051037824 */ /* 0x000fe200078e00ff */
[----:B------:R-:W2:Y:S01]  /*6520*/  LDS R0, [UR57+0x310] ;  /* 0x00031039ff007984 */ /* 0x000ea20008000800 */
[----:B------:R-:W-:-:S02]  /*6530*/  IMAD.SHL.U32 R2, R69, 0x10, RZ ;  /* 0x0000001045027824 */ /* 0x000fc400078e00ff */
[----:B------:R-:W1:Y:S01]  /*6540*/  LDC.64 R74, c[0x0][0x8b0] ;  /* 0x00022c00ff4a7b82 */ /* 0x000e620000000a00 */
[----:B------:R-:W-:Y:S01]  /*6550*/  LOP3.LUT R3, R3, 0x200000, RZ, 0xc0, !PT ;  /* 0x0020000003037812 */ /* 0x000fe200078ec0ff */
[----:B------:R-:W-:Y:S01]  /*6560*/  VIADD R78, R79, UR57 ;  /* 0x000000394f4e7c36 */ /* 0x000fe20008000000 */
[----:B------:R-:W1:Y:S01]  /*6570*/  LDCU UR41, c[0x0][0xb0c] ;  /* 0x00016180ff2977ac */ /* 0x000e620008000800 */
[----:B------:R-:W-:Y:S01]  /*6580*/  LOP3.LUT R2, R2, 0x20, RZ, 0xc0, !PT ;  /* 0x0000002002027812 */ /* 0x000fe200078ec0ff */
[----:B------:R-:W-:Y:S01]  /*6590*/  IMAD.MOV.U32 R83, RZ, RZ, RZ ;  /* 0x000000ffff537224 */ /* 0x000fe200078e00ff */
[----:B------:R-:W-:Y:S01]  /*65a0*/  LOP3.LUT R37, R3, 0x400000, R37, 0xf8, !PT ;  /* 0x0040000003257812 */ /* 0x000fe200078ef825 */
[----:B------:R-:W-:Y:S01]  /*65b0*/  IMAD.U32 R87, RZ, RZ, UR4 ;  /* 0x00000004ff577e24 */ /* 0x000fe2000f8e00ff */
[----:B------:R-:W1:Y:S01]  /*65c0*/  LDC.64 R72, c[0x0][0x8a8] ;  /* 0x00022a00ff487b82 */ /* 0x000e620000000a00 */
[----:B------:R-:W-:Y:S01]  /*65d0*/  IADD3 R78, PT, PT, -R2, 0x400, R78 ;  /* 0x00000400024e7810 */ /* 0x000fe20007ffe14e */
[----:B------:R-:W1:Y:S01]  /*65e0*/  LDCU UR55, c[0x0][0xb20] ;  /* 0x00016400ff3777ac */ /* 0x000e620008000800 */
[----:B------:R-:W1:Y:S01]  /*65f0*/  LDCU UR40, c[0x0][0xb30] ;  /* 0x00016600ff2877ac */ /* 0x000e620008000800 */
[----:B------:R-:W1:Y:S01]  /*6600*/  LDCU.64 UR38, c[0x0][0xb28] ;  /* 0x00016500ff2677ac */ /* 0x000e620008000a00 */
[----:B------:R-:W1:Y:S01]  /*6610*/  LDCU.128 UR44, c[0x0][0xb10] ;  /* 0x00016200ff2c77ac */ /* 0x000e620008000c00 */
[----:B------:R-:W1:Y:S01]  /*6620*/  LDCU UR58, c[0x0][0x374] ;  /* 0x00006e80ff3a77ac */ /* 0x000e620008000800 */
[----:B------:R-:W-:Y:S01]  /*6630*/  UIADD3 UR56, UPT, UPT, UR57, 0x400, URZ ;  /* 0x0000040039387890 */ /* 0x000fe2000fffe0ff */
[----:B--2-4-:R-:W-:-:S11]  /*6640*/  IMAD.IADD R37, R0, 0x1, R37 ;  /* 0x0000000100257824 */ /* 0x014fd600078e0225 */
.L_x_145:
[----:B------:R-:W-:Y:S02]  /*6650*/  LEA R3, R83, UR57, 0x3 ;  /* 0x0000003953037c11 */ /* 0x000fe4000f8e18ff */
[----:B------:R-:W-:Y:S02]  /*6660*/  SHF.L.U32 R0, R85, 0x1f, RZ ;  /* 0x0000001f55007819 */ /* 0x000fe400000006ff */
[----:B-1----:R-:W-:Y:S02]  /*6670*/  LEA R4, R83, UR57, 0x4 ;  /* 0x0000003953047c11 */ /* 0x002fe4000f8e20ff */
[----:B--2---:R-:W2:Y:S02]  /*6680*/  SYNCS.PHASECHK.TRANS64.TRYWAIT P0, [R3+URZ+0x260], R0 ;  /* 0x00026000030075a7 */ /* 0x004ea400080011ff */
[----:B--2---:R-:W-:Y:S05]  /*6690*/  @!P0 BRA `(.L_x_128) ;  /* 0x0000002c00b08947 */ /* 0x004fea0003800000 */
.L_x_244:
        /* <DEDUP_REMOVED lines=11> */
[----:B------:R-:W-:Y:S01]  /*6750*/  PLOP3.LUT P0, PT, PT, PT, UP1, 0x80, 0x8 ;  /* 0x000000000008781c */ /* 0x000fe20003f0f018 */
[----:B------:R-:W-:Y:S11]  /*6760*/  UP2UR UR61, UPR, URZ, 0x2 ;  /* 0x00000002ff3d7883 */ /* 0x000ff60008000000 */
[----:B------:R-:W-:Y:S01]  /*6770*/  @!UPT UIADD3 URZ, UPT, UPT, URZ, URZ, URZ ;  /* 0x000000fffffff290 */ /* 0x000fe2000fffe0ff */
[----:B--2---:R-:W-:Y:S02]  /*6780*/  @P0 SHF.R.U32.HI R0, RZ, 0x10, R5 ;  /* 0x00000010ff000819 */ /* 0x004fe40000011605 */
        /* <DEDUP_REMOVED lines=13> */
[----:B------:R-:W-:Y:S02]  /*6860*/  UISETP.NE.AND UP0, UPT, UR46, 0x1, UPT ;  /* 0x000000012e00788c */ /* 0x000fe4000bf05270 */
[----:B------:R-:W-:Y:S02]  /*6870*/  USHF.R.U32.HI UR15, URZ, UR55, UR15 ;  /* 0x00000037ff0f7299 */ /* 0x000fe4000801160f */
[----:B------:R-:W-:Y:S02]  /*6880*/  UIMAD.WIDE.U32 UR18, UR59, UR44, URZ ;  /* 0x0000002c3b1272a5 */ /* 0x000fe4000f8e00ff */
[----:B------:R-:W-:Y:S02]  /*6890*/  UIMAD.WIDE.U32 UR20, UR42, UR47, URZ ;  /* 0x0000002f2a1472a5 */ /* 0x000fe4000f8e00ff */
[----:B------:R-:W-:Y:S02]  /*68a0*/  USEL UR4, UR58, UR15, !UP0 ;  /* 0x0000000f3a047287 */ /* 0x000fe4000c000000 */
[----:B------:R-:W-:Y:S02]  /*68b0*/  UISETP.NE.AND UP2, UPT, UR37, 0x1, UPT ;  /* 0x000000012500788c */ /* 0x000fe4000bf45270 */
[----:B------:R-:W-:Y:S02]  /*68c0*/  USHF.R.U32.HI UR14, URZ, UR45, UR19 ;  /* 0x0000002dff0e7299 */ /* 0x000fe40008011613 */
[----:B------:R-:W-:Y:S02]  /*68d0*/  USHF.R.U32.HI UR15, URZ, UR55, UR21 ;  /* 0x00000037ff0f7299 */ /* 0x000fe40008011615 */
[----:B------:R-:W-:Y:S02]  /*68e0*/  UIMAD.WIDE.U32 UR18, UR4, UR38, URZ ;  /* 0x00000026041272a5 */ /* 0x000fe4000f8e00ff */
[----:B------:R-:W-:Y:S02]  /*68f0*/  UISETP.NE.AND UP1, UPT, UR41, 0x1, UPT ;  /* 0x000000012900788c */ /* 0x000fe4000bf25270 */
[----:B------:R-:W-:Y:S02]  /*6900*/  UIMAD.WIDE.U32 UR16, UR43, UR44, URZ ;  /* 0x0000002c2b1072a5 */ /* 0x000fe4000f8e00ff */
[----:B------:R-:W-:Y:S02]  /*6910*/  USEL UR8, UR42, UR15, !UP0 ;  /* 0x0000000f2a087287 */ /* 0x000fe4000c000000 */
[----:B------:R-:W-:Y:S02]  /*6920*/  USEL UR9, UR59, UR14, !UP1 ;  /* 0x0000000e3b097287 */ /* 0x000fe4000c800000 */
[----:B------:R-:W-:Y:S02]  /*6930*/  USHF.R.U32.HI UR14, URZ, UR45, UR17 ;  /* 0x0000002dff0e7299 */ /* 0x000fe40008011611 */
[----:B------:R-:W-:Y:S02]  /*6940*/  UIMAD.WIDE.U32 UR16, UR9, UR38, URZ ;  /* 0x00000026091072a5 */ /* 0x000fe4000f8e00ff */
[----:B------:R-:W-:Y:S02]  /*6950*/  USEL UR5, UR43, UR14, !UP1 ;  /* 0x0000000e2b057287 */ /* 0x000fe4000c800000 */
[----:B------:R-:W-:Y:S02]  /*6960*/  @UP2 USHF.R.U32.HI UR9, URZ, UR39, UR17 ;  /* 0x00000027ff092299 */ /* 0x000fe40008011611 */
[----:B------:R-:W-:Y:S02]  /*6970*/  UIMAD.WIDE.U32 UR12, UR8, UR38, URZ ;  /* 0x00000026080c72a5 */ /* 0x000fe4000f8e00ff */
[----:B------:R-:W-:Y:S02]  /*6980*/  UIMAD UR6, UR37, UR9, URZ ;  /* 0x00000009250672a4 */ /* 0x000fe4000f8e02ff */
[----:B------:R-:W-:Y:S01]  /*6990*/  USHF.R.U32.HI UR11, URZ, UR39, UR13 ;  /* 0x00000027ff0b7299 */ /* 0x000fe2000801160d */
[----:B------:R-:W-:Y:S02]  /*69a0*/  UMOV UR15, UR19 ;  /* 0x00000013000f7c82 */ /* 0x000fe40008000000 */
[----:B------:R-:W-:Y:S02]  /*69b0*/  @UP2 USHF.R.U32.HI UR4, URZ, UR39, UR15 ;  /* 0x00000027ff042299 */ /* 0x000fe4000801160f */
[----:B------:R-:W-:Y:S02]  /*69c0*/  USEL UR12, UR8, UR11, !UP2 ;  /* 0x0000000b080c7287 */ /* 0x000fe4000d000000 */
[----:B------:R-:W-:Y:S02]  /*69d0*/  UIMAD UR4, UR37, UR4, URZ ;  /* 0x00000004250472a4 */ /* 0x000fe4000f8e02ff */
[----:B------:R-:W-:Y:S02]  /*69e0*/  UIADD3 UR11, UPT, UPT, -UR12, URZ, URZ ;  /* 0x000000ff0c0b7290 */ /* 0x000fe4000fffe1ff */
[----:B------:R-:W-:Y:S02]  /*69f0*/  UISETP.GE.AND UP0, UPT, UR8, UR4, UPT ;  /* 0x000000040800728c */ /* 0x000fe4000bf06270 */
[----:B------:R-:W-:Y:S02]  /*6a00*/  UIMAD UR11, UR37, UR11, UR8 ;  /* 0x0000000b250b72a4 */ /* 0x000fe4000f8e0208 */
[----:B------:R-:W-:Y:S02]  /*6a10*/  UISETP.GE.OR UP0, UPT, UR5, UR6, UP0 ;  /* 0x000000060500728c */ /* 0x000fe40008706670 */
[----:B------:R-:W-:Y:S02]  /*6a20*/  UIMAD.WIDE.U32 UR6, UR5, UR38, URZ ;  /* 0x00000026050672a5 */ /* 0x000fe4000f8e00ff */
[----:B------:R-:W-:Y:S04]  /*6a30*/  UIADD3 UR6, UPT, UPT, -UR8, URZ, URZ ;  /* 0x000000ff08067290 */ /* 0x000fe8000fffe1ff */
[----:B------:R-:W-:Y:S03]  /*6a40*/  UIMAD UR42, UR46, UR6, UR42 ;  /* 0x000000062e2a72a4 */ /* 0x000fe6000f8e022a */
[----:B------:R-:W-:Y:S02]  /*6a50*/  @!UP0 USHF.R.U32.HI UR4, URZ, UR39, UR7 ;  /* 0x00000027ff048299 */ /* 0x000fe40008011607 */
[----:B------:R-:W-:Y:S02]  /*6a60*/  UIADD3 UR7, UPT, UPT, -UR5, URZ, URZ ;  /* 0x000000ff05077290 */ /* 0x000fe4000fffe1ff */
[----:B------:R-:W-:Y:S02]  /*6a70*/  @!UP0 USEL UR4, UR5, UR4, !UP2 ;  /* 0x0000000405048287 */ /* 0x000fe4000d000000 */
[----:B------:R-:W-:Y:S02]  /*6a80*/  UIMAD UR43, UR41, UR7, UR43 ;  /* 0x00000007292b72a4 */ /* 0x000fe4000f8e022b */
[----:B------:R-:W-:Y:S02]  /*6a90*/  @!UP0 UIMAD UR10, UR9, UR11, UR4 ;  /* 0x0000000b090a82a4 */ /* 0x000fe4000f8e0204 */
[----:B------:R-:W-:Y:S04]  /*6aa0*/  @!UP0 UIADD3 UR11, UPT, UPT, UR12, -UR4, URZ ;  /* 0x800000040c0b8290 */ /* 0x000fe8000fffe0ff */
[----:B------:R-:W-:Y:S03]  /*6ab0*/  @!UP0 UIMAD UR8, UR11, UR37, UR5 ;  /* 0x000000250b0882a4 */ /* 0x000fe6000f8e0205 */
[----:B------:R-:W-:Y:S02]  /*6ac0*/  @!UP0 UMOV UR5, UR10 ;  /* 0x0000000a00058c82 */ /* 0x000fe40008000000 */
[----:B------:R-:W-:Y:S02]  /*6ad0*/  UIMAD UR43, UR5, UR41, UR43 ;  /* 0x00000029052b72a4 */ /* 0x000fe4000f8e022b */
[----:B------:R-:W-:Y:S11]  /*6ae0*/  UIMAD UR42, UR8, UR46, UR42 ;  /* 0x0000002e082a72a4 */ /* 0x000ff6000f8e022a */
[----:B------:R-:W-:Y:S01]  /*6af0*/  @!UPT UIADD3 URZ, UPT, UPT, URZ, URZ, URZ ;  /* 0x000000fffffff290 */ /* 0x000fe2000fffe0ff */
.L_x_129:
[----:B------:R-:W-:Y:S01]  /*6b00*/  UISETP.NE.AND UP0, UPT, UR40, 0x1, UPT ;  /* 0x000000012800788c */ /* 0x000fe2000bf05270 */
[----:B------:R-:W-:Y:S10]  /*6b10*/  IADD3 R83, PT, PT, R83, 0x1, RZ ;  /* 0x0000000153537810 */ /* 0x000ff40007ffe0ff */
[----:B------:R-:W2:Y:S01]  /*6b20*/  @!UP0 LDCU.128 UR8, c[0x0][0xb10] ;  /* 0x00016200ff0887ac */ /* 0x000ea20008000c00 */
[----:B------:R-:W4:Y:S01]  /*6b30*/  @!UP0 LDCU UR5, c[0x0][0xb0c] ;  /* 0x00016180ff0587ac */ /* 0x000f220008000800 */
[----:B------:R-:W3:Y:S01]  /*6b40*/  @!UP0 LDCU UR4, c[0x0][0xb20] ;  /* 0x00016400ff0487ac */ /* 0x000ee20008000800 */
[----:B--2---:R-:W-:Y:S02]  /*6b50*/  UIMAD.WIDE.U32 UR6, UR43, UR8, URZ ;  /* 0x000000082b0672a5 */ /* 0x004fe4000f8e00ff */
[----:B------:R-:W-:Y:S02]  /*6b60*/  UIMAD.WIDE.U32 UR12, UR42, UR11, URZ ;  /* 0x0000000b2a0c72a5 */ /* 0x000fe4000f8e00ff */
[----:B------:R-:W-:Y:S02]  /*6b70*/  @!UP0 UISETP.NE.AND UP1, UPT, UR10, 0x1, UPT ;  /* 0x000000010a00888c */ /* 0x000fe4000bf25270 */
[----:B------:R-:W-:Y:S02]  /*6b80*/  @!UP0 USHF.R.U32.HI UR7, URZ, UR9, UR7 ;  /* 0x00000009ff078299 */ /* 0x000fe40008011607 */
[----:B----4-:R-:W-:Y:S02]  /*6b90*/  @!UP0 UISETP.NE.AND UP2, UPT, UR5, 0x1, UPT ;  /* 0x000000010500888c */ /* 0x010fe4000bf45270 */
[----:B---3--:R-:W-:Y:S02]  /*6ba0*/  @!UP0 USHF.R.U32.HI UR4, URZ, UR4, UR13 ;  /* 0x00000004ff048299 */ /* 0x008fe4000801160d */
[----:B------:R-:W-:Y:S02]  /*6bb0*/  @!UP0 USEL UR7, UR43, UR7, !UP2 ;  /* 0x000000072b078287 */ /* 0x000fe4000d000000 */
[----:B------:R-:W-:Y:S04]  /*6bc0*/  @!UP0 USEL UR6, UR42, UR4, !UP1 ;  /* 0x000000042a068287 */ /* 0x000fe8000c800000 */
[----:B------:R-:W-:Y:S02]  /*6bd0*/  @!UP0 UIADD3 UR4, UPT, UPT, -UR7, UR6, URZ ;  /* 0x0000000607048290 */ /* 0x000fe4000fffe1ff */
[----:B------:R-:W-:Y:S02]  /*6be0*/  @!UP0 UIADD3 UR6, UPT, UPT, UR7, -UR6, URZ ;  /* 0x8000000607068290 */ /* 0x000fe4000fffe0ff */
[----:B------:R-:W-:Y:S02]  /*6bf0*/  @!UP0 UIMAD UR43, UR4, UR5, UR43 ;  /* 0x00000005042b82a4 */ /* 0x000fe4000f8e022b */
[----:B------:R-:W-:Y:S02]  /*6c00*/  @!UP0 UIMAD UR42, UR6, UR10, UR42 ;  /* 0x0000000a062a82a4 */ /* 0x000fe4000f8e022a */
[----:B------:R-:W-:Y:S09]  /*6c10*/  ULOP3.LUT UP0, URZ, UR56, 0x1b0, URZ, 0xc0, !UPT ;  /* 0x000001b038ff7892 */ /* 0x000ff2000f80c0ff */
[----:B------:R-:W-:Y:S05]  /*6c20*/  BRA.U !UP0, `(.L_x_130) ;  /* 0x0000000108407547 */ /* 0x000fea000b800000 */
[----:B------:R-:W2:Y:S01]  /*6c30*/  LDCU.64 UR8, c[0x4][0x80] ;  /* 0x01001000ff0877ac */ /* 0x000ea20008000a00 */
[----:B------:R-:W-:Y:S01]  /*6c40*/  MOV R3, 0x0 ;  /* 0x0000000000037802 */ /* 0x000fe20000000f00 */
[----:B------:R-:W-:Y:S02]  /*6c50*/  HFMA2 R12, -RZ, RZ, 0, 5.9604644775390625e-08 ;  /* 0x00000001ff0c7431 */ /* 0x000fe400000001ff */
[----:B------:R-:W-:Y:S02]  /*6c60*/  IMAD.MOV.U32 R8, RZ, RZ, 0x70 ;  /* 0x00000070ff087424 */ /* 0x000fe400078e00ff */
[----:B------:R-:W-:Y:S01]  /*6c70*/  IMAD.MOV.U32 R13, RZ, RZ, RZ ;  /* 0x000000ffff0d7224 */ /* 0x000fe200078e00ff */
[----:B------:R-:W3:Y:S01]  /*6c80*/  LDCU.64 UR6, c[0x4][0x88] ;  /* 0x01001100ff0677ac */ /* 0x000ee20008000a00 */
[----:B------:R-:W4:Y:S01]  /*6c90*/  LDC.64 R2, c[0x4][R3] ;  /* 0x0100000003027b82 */ /* 0x000f220000000a00 */
[----:B------:R-:W1:Y:S01]  /*6ca0*/  LDCU.64 UR4, c[0x4][0x8] ;  /* 0x01000100ff0477ac */ /* 0x000e620008000a00 */
[----:B--2---:R-:W-:Y:S01]  /*6cb0*/  MOV R5, UR9 ;  /* 0x0000000900057c02 */ /* 0x004fe20008000f00 */
[----:B------:R-:W-:Y:S01]  /*6cc0*/  IMAD.U32 R4, RZ, RZ, UR8 ;  /* 0x00000008ff047e24 */ /* 0x000fe2000f8e00ff */
[----:B---3--:R-:W-:Y:S01]  /*6cd0*/  MOV R7, UR7 ;  /* 0x0000000700077c02 */ /* 0x008fe20008000f00 */
[----:B------:R-:W-:Y:S01]  /*6ce0*/  IMAD.U32 R6, RZ, RZ, UR6 ;  /* 0x00000006ff067e24 */ /* 0x000fe2000f8e00ff */
[----:B-1----:R-:W-:Y:S01]  /*6cf0*/  MOV R11, UR5 ;  /* 0x00000005000b7c02 */ /* 0x002fe20008000f00 */
[----:B------:R-:W-:Y:S02]  /*6d00*/  IMAD.U32 R10, RZ, RZ, UR4 ;  /* 0x00000004ff0a7e24 */ /* 0x000fe4000f8e00ff */
[----:B------:R-:W-:Y:S07]  /*6d10*/  LEPC R20, `(.L_x_130) ;  /* 0x000000001014794e */ /* 0x000fee0000000000 */
[----:B----45:R-:W-:Y:S05]  /*6d20*/  CALL.ABS.NOINC R2 ;  /* 0x0000000002007343 */ /* 0x030fea0003c00000 */
.L_x_130:
[----:B------:R-:W-:Y:S01]  /*6d30*/  LOP3.LUT P0, RZ, R87, 0x1b0, RZ, 0xc0, !PT ;  /* 0x000001b057ff7812 */ /* 0x000fe2000780c0ff */
[----:B------:R-:W-:Y:S11]  /*6d40*/  BSSY.RECONVERGENT B6, `(.L_x_131) ;  /* 0x0000013000067945 */ /* 0x000ff60003800200 */
[----:B------:R-:W-:Y:S01]  /*6d50*/  @!UPT UIADD3 URZ, UPT, UPT, URZ, URZ, URZ ;  /* 0x000000fffffff290 */ /* 0x000fe2000fffe0ff */
[----:B------:R-:W-:Y:S05]  /*6d60*/  @!P0 BRA `(.L_x_132) ;  /* 0x0000000000408947 */ /* 0x000fea0003800000 */
        /* <DEDUP_REMOVED lines=16> */
.L_x_132:
[----:B------:R-:W-:Y:S05]  /*6e70*/  BSYNC.RECONVERGENT B6 ;  /* 0x0000000000067941 */ /* 0x000fea0003800200 */
.L_x_131:
[----:B------:R-:W-:Y:S02]  /*6e80*/  ISETP.NE.U32.AND P0, PT, R70, RZ, PT ;  /* 0x000000ff4600720c */ /* 0x000fe40003f05070 */
[C---:B------:R-:W-:Y:S02]  /*6e90*/  ISETP.NE.U32.AND P2, PT, R76.reuse, RZ, PT ;  /* 0x000000ff4c00720c */ /* 0x040fe40003f45070 */
[----:B------:R-:W-:Y:S02]  /*6ea0*/  ISETP.NE.AND.EX P0, PT, R71, RZ, PT, P0 ;  /* 0x000000ff4700720c */ /* 0x000fe40003f05300 */
[----:B------:R-:W-:Y:S02]  /*6eb0*/  ISETP.NE.U32.AND P4, PT, R76, RZ, PT ;  /* 0x000000ff4c00720c */ /* 0x000fe40003f85070 */
[C---:B------:R-:W-:Y:S02]  /*6ec0*/  ISETP.NE.AND.EX P2, PT, R77.reuse, RZ, P0, P2 ;  /* 0x000000ff4d00720c */ /* 0x040fe40000745320 */
[----:B------:R-:W-:Y:S02]  /*6ed0*/  ISETP.NE.AND.EX P4, PT, R77, RZ, PT, P4 ;  /* 0x000000ff4d00720c */ /* 0x000fe40003f85340 */
[----:B------:R-:W-:Y:S02]  /*6ee0*/  ISETP.NE.U32.AND P5, PT, R74, RZ, PT ;  /* 0x000000ff4a00720c */ /* 0x000fe40003fa5070 */
[----:B------:R-:W-:Y:S02]  /*6ef0*/  PLOP3.LUT P0, PT, PT, PT, PT, 0x8, 0x80 ;  /* 0x000000000080781c */ /* 0x000fe40003f0e170 */
[----:B------:R-:W-:Y:S05]  /*6f00*/  ISETP.NE.AND.EX P5, PT, R75, RZ, PT, P5 ;  /* 0x000000ff4b00720c */ /* 0x000fea0003fa5350 */
[----:B------:R-:W-:Y:S02]  /*6f10*/  @!P2 ISETP.NE.U32.AND P1, PT, R70, RZ, PT ;  /* 0x000000ff4600a20c */ /* 0x000fe40003f25070 */
[----:B------:R-:W-:Y:S02]  /*6f20*/  @!P2 PLOP3.LUT P0, PT, P4, PT, PT, 0x80, 0x8 ;  /* 0x000000000008a81c */ /* 0x000fe4000270f070 */
[----:B------:R-:W-:Y:S01]  /*6f30*/  @!P2 ISETP.NE.AND.EX P1, PT, R71, RZ, PT, P1 ;  /* 0x000000ff4700a20c */ /* 0x000fe20003f25310 */
[----:B------:R-:W-:Y:S01]  /*6f40*/  @!UPT UIADD3 URZ, UPT, UPT, URZ, URZ, URZ ;  /* 0x000000fffffff290 */ /* 0x000fe2000fffe0ff */
[----:B------:R-:W-:Y:S11]  /*6f50*/  @!P4 BRA `(.L_x_133) ;  /* 0x00000000002cc947 */ /* 0x000ff60003800000 */
[----:B------:R-:W-:Y:S01]  /*6f60*/  ISETP.NE.U32.AND P3, PT, R70, RZ, PT ;  /* 0x000000ff4600720c */ /* 0x000fe20003f65070 */
[----:B------:R-:W-:Y:S03]  /*6f70*/  IMAD.MOV.U32 R80, RZ, RZ, 0x1 ;  /* 0x00000001ff507424 */ /* 0x000fe600078e00ff */
[----:B------:R-:W-:Y:S11]  /*6f80*/  ISETP.NE.AND.EX P3, PT, R71, RZ, PT, P3 ;  /* 0x000000ff4700720c */ /* 0x000ff60003f65330 */
[----:B------:R-:W-:Y:S02]  /*6f90*/  @!UPT UIADD3 URZ, UPT, UPT, URZ, URZ, URZ ;  /* 0x000000fffffff290 */ /* 0x000fe4000fffe0ff */
[----:B------:R-:W2:Y:S01]  /*6fa0*/  @P3 LDC.64 R2, c[0x0][0x888] ;  /* 0x00022200ff023b82 */ /* 0x000ea20000000a00 */
[----:B-1----:R-:W-:Y:S04]  /*6fb0*/  @P3 IMAD R0, R76, UR36, RZ ;  /* 0x000000244c003c24 */ /* 0x002fe8000f8e02ff */
[----:B--2---:R-:W-:Y:S04]  /*6fc0*/  @P3 IMAD.WIDE R2, R0, 0x4, R2 ;  /* 0x0000000400023825 */ /* 0x004fe800078e0202 */
[----:B------:R-:W-:Y:S01]  /*6fd0*/  HFMA2 R0, -RZ, RZ, 0, 5.9604644775390625e-08 ;  /* 0x00000001ff007431 */ /* 0x000fe200000001ff */
[----:B-----5:R2:W5:Y:S04]  /*6fe0*/  @P3 LDG.E R39, desc[UR52][R2.64] ;  /* 0x0000003402273981 */ /* 0x020568000c1e1900 */
[----:B------:R-:W-:Y:S01]  /*6ff0*/  @!P3 PRMT R80, R0, 0x7610, R80 ;  /* 0x000076100050b816 */ /* 0x000fe20000000050 */
[----:B--2---:R-:W3:Y:S06]  /*7000*/  @!P3 LDC R39, c[0x0][0x880] ;  /* 0x00022000ff27bb82 */ /* 0x004eec0000000800 */
.L_x_133:
[----:B------:R-:W-:Y:S05]  /*7010*/  @!P5 BRA `(.L_x_134) ;  /* 0x000000000020d947 */ /* 0x000fea0003800000 */
[----:B------:R-:W-:Y:S04]  /*7020*/  ISETP.NE.U32.AND P3, PT, R72, RZ, PT ;  /* 0x000000ff4800720c */ /* 0x000fe80003f65070 */
[----:B------:R-:W-:Y:S11]  /*7030*/  ISETP.NE.AND.EX P3, PT, R73, RZ, PT, P3 ;  /* 0x000000ff4900720c */ /* 0x000ff60003f65330 */
[----:B------:R-:W-:Y:S02]  /*7040*/  @!UPT UIADD3 URZ, UPT, UPT, URZ, URZ, URZ ;  /* 0x000000fffffff290 */ /* 0x000fe4000fffe0ff */
[----:B------:R-:W2:Y:S01]  /*7050*/  @P3 LDC.64 R2, c[0x0][0x8a8] ;  /* 0x00022a00ff023b82 */ /* 0x000ea20000000a00 */
[----:B-1----:R-:W-:Y:S04]  /*7060*/  @P3 IMAD R0, R74, UR36, RZ ;  /* 0x000000244a003c24 */ /* 0x002fe8000f8e02ff */
[----:B--2---:R-:W-:Y:S05]  /*7070*/  @P3 IMAD.WIDE R2, R0, 0x4, R2 ;  /* 0x0000000400023825 */ /* 0x004fea00078e0202 */
[----:B-----5:R2:W5:Y:S02]  /*7080*/  @P3 LDG.E R38, desc[UR52][R2.64] ;  /* 0x0000003402263981 */ /* 0x020564000c1e1900 */
[----:B--2---:R-:W4:Y:S02]  /*7090*/  @!P3 LDC R38, c[0x0][0x8a0] ;  /* 0x00022800ff26bb82 */ /* 0x004f240000000800 */
.L_x_134:
[----:B---3-5:R-:W-:Y:S01]  /*70a0*/  @!P2 FSETP.NEU.AND P3, PT, R39, RZ, PT ;  /* 0x000000ff2700a20b */ /* 0x028fe20003f6d000 */
[----:B------:R-:W-:Y:S01]  /*70b0*/  BSSY B1, `(.L_x_135) ;  /* 0x0000036000017945 */ /* 0x000fe20003800000 */
[----:B------:R-:W-:Y:S02]  /*70c0*/  @!P2 SEL R2, RZ, 0xffffffff, P1 ;  /* 0xffffffffff02a807 */ /* 0x000fe40000800000 */
[----:B------:R-:W-:Y:S02]  /*70d0*/  CS2R R18, SRZ ;  /* 0x0000000000127805 */ /* 0x000fe4000001ff00 */
[----:B-1----:R-:W-:Y:S02]  /*70e0*/  @!P2 SEL R0, RZ, 0xffffffff, P3 ;  /* 0xffffffffff00a807 */ /* 0x002fe40001800000 */
[----:B------:R-:W-:Y:S02]  /*70f0*/  CS2R R16, SRZ ;  /* 0x0000000000107805 */ /* 0x000fe4000001ff00 */
[----:B------:R-:W-:Y:S02]  /*7100*/  @!P2 LOP3.LUT P1, RZ, R80, 0xff, RZ, 0xc0, !PT ;  /* 0x000000ff50ffa812 */ /* 0x000fe4000782c0ff */
[----:B------:R-:W-:Y:S02]  /*7110*/  CS2R R26, SRZ ;  /* 0x00000000001a7805 */ /* 0x000fe4000001ff00 */
[----:B------:R-:W-:Y:S02]  /*7120*/  LEA R82, R36, UR57, 0x3 ;  /* 0x0000003924527c11 */ /* 0x000fe4000f8e18ff */
[----:B------:R-:W-:Y:S02]  /*7130*/  CS2R R24, SRZ ;  /* 0x0000000000187805 */ /* 0x000fe4000001ff00 */
[----:B------:R-:W-:Y:S01]  /*7140*/  @P0 SEL R0, R2, R0, !P1 ;  /* 0x0000000002000207 */ /* 0x000fe20004800000 */
[----:B------:R-:W-:Y:S01]  /*7150*/  IMAD R2, R36, 0x20, R37 ;  /* 0x0000002024027824 */ /* 0x000fe200078e0225 */
[----:B------:R-:W-:Y:S02]  /*7160*/  SHF.L.U32 R4, R86, 0x1f, RZ ;  /* 0x0000001f56047819 */ /* 0x000fe400000006ff */
[----:B------:R-:W-:Y:S02]  /*7170*/  @!P2 LOP3.LUT R0, R0, 0x1, RZ, 0xc0, !PT ;  /* 0x000000010000a812 */ /* 0x000fe400078ec0ff */
[----:B------:R-:W-:Y:S02]  /*7180*/  PLOP3.LUT P5, PT, PT, PT, PT, 0x8, 0x80 ;  /* 0x000000000080781c */ /* 0x000fe40003fae170 */
[----:B------:R-:W-:Y:S11]  /*7190*/  ISETP.NE.U32.OR P2, PT, R0, 0x1, P2 ;  /* 0x000000010000780c */ /* 0x000ff60001745470 */
[----:B------:R-:W-:Y:S02]  /*71a0*/  @!UPT UIADD3 URZ, UPT, UPT, URZ, URZ, URZ ;  /* 0x000000fffffff290 */ /* 0x000fe4000fffe0ff */
[----:B------:R-:W-:Y:S04]  /*71b0*/  @P2 SHF.L.U32 R0, R84, 0x1f, RZ ;  /* 0x0000001f54002819 */ /* 0x000fe800000006ff */
[----:B------:R-:W1:Y:S01]  /*71c0*/  @P2 SYNCS.PHASECHK.TRANS64.TRYWAIT P0, [UR57+0x240], R0 ;  /* 0x00024000ff0025a7 */ /* 0x000e620008001139 */
[----:B------:R2:W3:Y:S01]  /*71d0*/  SYNCS.PHASECHK.TRANS64.TRYWAIT P3, [R82+URZ+0x280], R4 ;  /* 0x00028004520075a7 */ /* 0x0004e200080611ff */
[----:B-1----:R-:W-:Y:S01]  /*71e0*/  @P2 PLOP3.LUT P5, PT, P0, PT, PT, 0x8, 0x80 ;  /* 0x000000000080281c */ /* 0x002fe200007ae170 */
[----:B------:R-:W-:Y:S01]  /*71f0*/  @!UPT UIADD3 URZ, UPT, UPT, URZ, URZ, URZ ;  /* 0x000000fffffff290 */ /* 0x000fe2000fffe0ff */
[----:B--23--:R-:W-:Y:S11]  /*7200*/  @!P2 BRA `(.L_x_136) ;  /* 0x000000000080a947 */ /* 0x00cff60003800000 */
[----:B------:R-:W-:Y:S01]  /*7210*/  ISETP.NE.U32.AND P0, PT, R70, RZ, PT ;  /* 0x000000ff4600720c */ /* 0x000fe20003f05070 */
[----:B------:R-:W-:Y:S01]  /*7220*/  BSSY B0, `(.L_x_137) ;  /* 0x0000012000007945 */ /* 0x000fe20003800000 */
[----:B------:R-:W-:Y:S02]  /*7230*/  FSETP.NEU.AND P2, PT, R39, RZ, PT ;  /* 0x000000ff2700720b */ /* 0x000fe40003f4d000 */
[----:B------:R-:W-:Y:S02]  /*7240*/  CS2R R26, SRZ ;  /* 0x00000000001a7805 */ /* 0x000fe4000001ff00 */
[----:B------:R-:W-:Y:S02]  /*7250*/  ISETP.NE.AND.EX P0, PT, R71, RZ, PT, P0 ;  /* 0x000000ff4700720c */ /* 0x000fe40003f05300 */
[----:B------:R-:W-:Y:S02]  /*7260*/  CS2R R24, SRZ ;  /* 0x0000000000187805 */ /* 0x000fe4000001ff00 */
[----:B------:R-:W-:Y:S02]  /*7270*/  LOP3.LUT P1, RZ, R80, 0xff, RZ, 0xc0, !PT ;  /* 0x000000ff50ff7812 */ /* 0x000fe4000782c0ff */
[----:B------:R-:W-:Y:S02]  /*7280*/  CS2R R18, SRZ ;  /* 0x0000000000127805 */ /* 0x000fe4000001ff00 */
[----:B------:R-:W-:Y:S02]  /*7290*/  SEL R0, RZ, 0xffffffff, P2 ;  /* 0xffffffffff007807 */ /* 0x000fe40001000000 */
[----:B------:R-:W-:Y:S02]  /*72a0*/  CS2R R16, SRZ ;  /* 0x0000000000107805 */ /* 0x000fe4000001ff00 */
[----:B------:R-:W-:Y:S04]  /*72b0*/  SEL R3, RZ, 0xffffffff, P0 ;  /* 0xffffffffff037807 */ /* 0x000fe80000000000 */
[----:B------:R-:W-:Y:S04]  /*72c0*/  @P4 SEL R0, R3, R0, !P1 ;  /* 0x0000000003004207 */ /* 0x000fe80004800000 */
[----:B------:R-:W-:Y:S04]  /*72d0*/  LOP3.LUT R0, R0, 0x1, RZ, 0xc0, !PT ;  /* 0x0000000100007812 */ /* 0x000fe800078ec0ff */
[----:B------:R-:W-:Y:S01]  /*72e0*/  ISETP.NE.U32.AND P0, PT, R0, 0x1, PT ;  /* 0x000000010000780c */ /* 0x000fe20003f05070 */
[----:B------:R-:W-:Y:S01]  /*72f0*/  @!UPT UIADD3 URZ, UPT, UPT, URZ, URZ, URZ ;  /* 0x000000fffffff290 */ /* 0x000fe2000fffe0ff */
[----:B------:R-:W-:Y:S11]  /*7300*/  @!P5 BRA `(.L_x_138) ;  /* 0x00000000000cd947 */ /* 0x000ff60003800000 */
[----:B------:R-:W-:Y:S04]  /*7310*/  SHF.L.U32 R3, R84, 0x1f, RZ ;  /* 0x0000001f54037819 */ /* 0x000fe800000006ff */
[----:B------:R-:W1:Y:S02]  /*7320*/  SYNCS.PHASECHK.TRANS64.TRYWAIT P1, [UR57+0x240], R3 ;  /* 0x00024003ff0075a7 */ /* 0x000e640008021139 */
[----:B-1----:R-:W-:Y:S05]  /*7330*/  @!P1 BRA `(.L_x_139) ;  /* 0x00000020009c9947 */ /* 0x002fea0003800000 */
.L_x_138:
[----:B------:R-:W-:Y:S05]  /*7340*/  BSYNC B0 ;  /* 0x0000000000007941 */ /* 0x000fea0003800000 */
.L_x_137:
[----:B------:R2:W3:Y:S01]  /*7350*/  @P0 LDS.128 R24, [R79+UR57+0x400] ;  /* 0x000400394f180984 */ /* 0x0004e20008000c00 */
[----:B------:R-:W-:Y:S01]  /*7360*/  UIADD3 UR4, UPT, UPT, UR57, 0x248, URZ ;  /* 0x0000024839047890 */ /* 0x000fe2000fffe0ff */
[----:B------:R-:W-:Y:S02]  /*7370*/  LOP3.LUT R84, R84, 0x1, RZ, 0x3c, !PT ;  /* 0x0000000154547812 */ /* 0x000fe400078e3cff */
[----:B------:R2:W1:Y:S01]  /*7380*/  @P0 LDS.128 R16, [R78+0x10] ;  /* 0x000010004e100984 */ /* 0x0004620000000c00 */
[----:B------:R-:W-:Y:S01]  /*7390*/  UPRMT UR4, UR54, 0x654, UR4 ;  /* 0x0000065436047896 */ /* 0x000fe20008000004 */
[----:B------:R-:W-:Y:S01]  /*73a0*/  @!PT LDS RZ, [RZ] ;  /* 0x00000000fffff984 */ /* 0x000fe20000000800 */
[----:B------:R-:W-:Y:S01]  /*73b0*/  @!PT LDS RZ, [RZ] ;  /* 0x00000000fffff984 */ /* 0x000fe20000000800 */
[----:B------:R-:W-:Y:S01]  /*73c0*/  @!PT LDS RZ, [RZ] ;  /* 0x00000000fffff984 */ /* 0x000fe20000000800 */
[----:B------:R-:W-:Y:S01]  /*73d0*/  @!PT LDS RZ, [RZ] ;  /* 0x00000000fffff984 */ /* 0x000fe20000000800 */
[----:B------:R5:W-:Y:S06]  /*73e0*/  MEMBAR.ALL.CTA ;  /* 0x0000000000007992 */ /* 0x000bec0000008000 */
[----:B-----5:R-:W5:Y:S02]  /*73f0*/  FENCE.VIEW.ASYNC.S ;  /* 0x00000000000073c6 */ /* 0x020f640000000000 */
[----:B-----5:R-:W-:Y:S03]  /*7400*/  SYNCS.ARRIVE.TRANS64.RED.A1T0 RZ, [UR4], RZ ;  /* 0x000000ffffff79a7 */ /* 0x020fe60008100404 */
.L_x_136:
[----:B------:R-:W-:Y:S05]  /*7410*/  BSYNC B1 ;  /* 0x0000000000017941 */ /* 0x000fea0003800000 */
.L_x_135:
[----:B-1----:R-:W-:Y:S04]  /*7420*/  SHF.R.U32.HI R0, RZ, 0x15, R2 ;  /* 0x00000015ff007819 */ /* 0x002fe80000011602 */
[----:B------:R-:W-:Y:S01]  /*7430*/  LOP3.LUT P0, RZ, R0, 0x3, R81, 0x48, !PT ;  /* 0x0000000300ff7812 */ /* 0x000fe20007804851 */
[----:B------:R-:W-:Y:S01]  /*7440*/  @!UPT UIADD3 URZ, UPT, UPT, URZ, URZ, URZ ;  /* 0x000000fffffff290 */ /* 0x000fe2000fffe0ff */
[----:B------:R-:W-:Y:S11]  /*7450*/  @P3 BRA `(.L_x_140) ;  /* 0x0000000000083947 */ /* 0x000ff60003800000 */
[----:B------:R-:W1:Y:S02]  /*7460*/  SYNCS.PHASECHK.TRANS64.TRYWAIT P1, [R82+URZ+0x280], R4 ;  /* 0x00028004520075a7 */ /* 0x000e6400080211ff */
[----:B-1----:R-:W-:Y:S05]  /*7470*/  @!P1 BRA `(.L_x_141) ;  /* 0x0000002000649947 */ /* 0x002fea0003800000 */
.L_x_140:
[----:B------:R-:W-:Y:S05]  /*7480*/  @!P0 BRA `(.L_x_142) ;  /* 0x0000000000408947 */ /* 0x000fea0003800000 */
[----:B------:R-:W1:Y:S01]  /*7490*/  LDCU.64 UR8, c[0x4][0x70] ;  /* 0x01000e00ff0877ac */ /* 0x000e620008000a00 */
[----:B------:R-:W-:Y:S01]  /*74a0*/  MOV R15, 0x0 ;  /* 0x00000000000f7802 */ /* 0x000fe20000000f00 */
[----:B------:R-:W-:Y:S02]  /*74b0*/  HFMA2 R12, -RZ, RZ, 0, 5.9604644775390625e-08 ;  /* 0x00000001ff0c7431 */ /* 0x000fe400000001ff */
[----:B------:R-:W-:Y:S02]  /*74c0*/  IMAD.MOV.U32 R8, RZ, RZ, 0x192 ;  /* 0x00000192ff087424 */ /* 0x000fe400078e00ff */
[----:B------:R-:W-:Y:S01]  /*74d0*/  IMAD.MOV.U32 R13, RZ, RZ, RZ ;  /* 0x000000ffff0d7224 */ /* 0x000fe200078e00ff */
[----:B------:R-:W5:Y:S01]  /*74e0*/  LDCU.64 UR6, c[0x4][0x78] ;  /* 0x01000f00ff0677ac */ /* 0x000f620008000a00 */
[----:B------:R-:W2:Y:S01]  /*74f0*/  LDC.64 R14, c[0x4][R15] ;  /* 0x010000000f0e7b82 */ /* 0x000ea20000000a00 */
[----:B------:R-:W3:Y:S01]  /*7500*/  LDCU.64 UR4, c[0x4][0x10] ;  /* 0x01000200ff0477ac */ /* 0x000ee20008000a00 */
[----:B-1----:R-:W-:Y:S01]  /*7510*/  MOV R5, UR9 ;  /* 0x0000000900057c02 */ /* 0x002fe20008000f00 */
[----:B------:R-:W-:Y:S01]  /*7520*/  IMAD.U32 R4, RZ, RZ, UR8 ;  /* 0x00000008ff047e24 */ /* 0x000fe2000f8e00ff */
[----:B-----5:R-:W-:Y:S01]  /*7530*/  MOV R7, UR7 ;  /* 0x0000000700077c02 */ /* 0x020fe20008000f00 */
[----:B------:R-:W-:Y:S01]  /*7540*/  IMAD.U32 R6, RZ, RZ, UR6 ;  /* 0x00000006ff067e24 */ /* 0x000fe2000f8e00ff */
[----:B---3--:R-:W-:Y:S01]  /*7550*/  MOV R11, UR5 ;  /* 0x00000005000b7c02 */ /* 0x008fe20008000f00 */
[----:B------:R-:W-:Y:S02]  /*7560*/  IMAD.U32 R10, RZ, RZ, UR4 ;  /* 0x00000004ff0a7e24 */ /* 0x000fe4000f8e00ff */
[----:B------:R-:W-:Y:S07]  /*7570*/  LEPC R20, `(.L_x_142) ;  /* 0x000000001014794e */ /* 0x000fee0000000000 */
[----:B--2-4-:R-:W-:Y:S05]  /*7580*/  CALL.ABS.NOINC R14 ;  /* 0x000000000e007343 */ /* 0x014fea0003c00000 */
.L_x_142:
[----:B------:R-:W-:Y:S01]  /*7590*/  LOP3.LUT P0, RZ, R69, 0x60, RZ, 0xc0, !PT ;  /* 0x0000006045ff7812 */ /* 0x000fe2000780c0ff */
[----:B------:R-:W-:Y:S05]  /*75a0*/  WARPSYNC.ALL ;  /* 0x0000000000007948 */ /* 0x000fea0003800000 */
[----:B------:R-:W-:Y:S01]  /*75b0*/  R2UR UR4, R2 ;  /* 0x00000000020472ca */ /* 0x000fe200000e0000 */
[----:B------:R-:W-:Y:S01]  /*75c0*/  BSSY.RECONVERGENT B0, `(.L_x_143) ;  /* 0x000009d000007945 */ /* 0x000fe20003800200 */
[-C--:B---3--:R-:W-:Y:S02]  /*75d0*/  F2FP.F16.E4M3.UNPACK_B R2, R24.reuse ;  /* 0x00000018ff02723e */ /* 0x088fe400020006ff */
[-C--:B------:R-:W-:Y:S02]  /*75e0*/  F2FP.F16.E4M3.UNPACK_B R4, R25.reuse ;  /* 0x00000019ff04723e */ /* 0x080fe400020006ff */
[----:B------:R-:W-:Y:S01]  /*75f0*/  F2FP.F16.E4M3.UNPACK_B R24, R24.H1 ;  /* 0x00000018ff18723e */ /* 0x000fe200030006ff */
[----:B------:R-:W-:Y:S01]  /*7600*/  HADD2.F32 R0, -RZ, R2.H0_H0 ;  /* 0x20000002ff007230 */ /* 0x000fe20000004100 */
[----:B------:R-:W-:Y:S01]  /*7610*/  F2FP.F16.E4M3.UNPACK_B R25, R25.H1 ;  /* 0x00000019ff19723e */ /* 0x000fe200030006ff */
[----:B------:R-:W-:Y:S01]  /*7620*/  HADD2.F32 R41, -RZ, R4.H0_H0 ;  /* 0x20000004ff297230 */ /* 0x000fe20000004100 */
[-C--:B------:R-:W-:Y:S01]  /*7630*/  F2FP.F16.E4M3.UNPACK_B R46, R26.reuse ;  /* 0x0000001aff2e723e */ /* 0x080fe200020006ff */
[--C-:B------:R-:W-:Y:S01]  /*7640*/  HADD2.F32 R3, -RZ, R24.reuse.H0_H0 ;  /* 0x20000018ff037230 */ /* 0x100fe20000004100 */
[----:B------:R-:W-:Y:S01]  /*7650*/  F2FP.F16.E4M3.UNPACK_B R48, R26.H1 ;  /* 0x0000001aff30723e */ /* 0x000fe200030006ff */
[----:B------:R-:W-:Y:S01]  /*7660*/  HADD2.F32 R40, -RZ, R24.H1_H1 ;  /* 0x30000018ff287230 */ /* 0x000fe20000004100 */
[-C--:B------:R-:W-:Y:S01]  /*7670*/  F2FP.F16.E4M3.UNPACK_B R50, R27.reuse ;  /* 0x0000001bff32723e */ /* 0x080fe200020006ff */
[----:B------:R-:W-:Y:S01]  /*7680*/  HADD2.F32 R42, -RZ, R4.H1_H1 ;  /* 0x30000004ff2a7230 */ /* 0x000fe20000004100 */
[----:B------:R-:W-:Y:S01]  /*7690*/  F2FP.F16.E4M3.UNPACK_B R52, R27.H1 ;  /* 0x0000001bff34723e */ /* 0x000fe200030006ff */
[--C-:B------:R-:W-:Y:S01]  /*76a0*/  HADD2.F32 R43, -RZ, R25.reuse.H0_H0 ;  /* 0x20000019ff2b7230 */ /* 0x100fe20000004100 */
[-C--:B------:R-:W-:Y:S01]  /*76b0*/  F2FP.F16.E4M3.UNPACK_B R54, R16.reuse ;  /* 0x00000010ff36723e */ /* 0x080fe200020006ff */
[----:B------:R-:W-:Y:S01]  /*76c0*/  HADD2.F32 R44, -RZ, R25.H1_H1 ;  /* 0x30000019ff2c7230 */ /* 0x000fe20000004100 */
[----:B------:R-:W-:Y:S01]  /*76d0*/  F2FP.F16.E4M3.UNPACK_B R56, R16.H1 ;  /* 0x00000010ff38723e */ /* 0x000fe200030006ff */
[----:B------:R-:W-:Y:S01]  /*76e0*/  HADD2.F32 R2, -RZ, R2.H1_H1 ;  /* 0x30000002ff027230 */ /* 0x000fe20000004100 */
[-C--:B------:R-:W-:Y:S01]  /*76f0*/  F2FP.F16.E4M3.UNPACK_B R58, R17.reuse ;  /* 0x00000011ff3a723e */ /* 0x080fe200020006ff */
[--C-:B------:R-:W-:Y:S01]  /*7700*/  HADD2.F32 R45, -RZ, R46.reuse.H0_H0 ;  /* 0x2000002eff2d7230 */ /* 0x100fe20000004100 */
        /* <DEDUP_REMOVED lines=10> */
[----:B------:R-:W1:Y:S01]  /*77b0*/  LDTM.x32 R4, tmem[UR4] ;  /* 0x00000004000479ee */ /* 0x000e6200082c0000 */
[----:B------:R-:W-:Y:S01]  /*77c0*/  NOP ;  /* 0x0000000000007918 */ /* 0x000fe20000000000 */
[----:B------:R-:W-:Y:S01]  /*77d0*/  IADD3 R82, PT, PT, R82, 0x2a0, RZ ;  /* 0x000002a052527810 */ /* 0x000fe20007ffe0ff */
[--C-:B------:R-:W-:Y:S01]  /*77e0*/  HADD2.F32 R53, -RZ, R54.reuse.H0_H0 ;  /* 0x20000036ff357230 */ /* 0x100fe20000004100 */
[----:B------:R-:W-:Y:S01]  /*77f0*/  IADD3 R36, PT, PT, R36, 0x1, RZ ;  /* 0x0000000124247810 */ /* 0x000fe20007ffe0ff */
[----:B------:R-:W-:Y:S01]  /*7800*/  HADD2.F32 R54, -RZ, R54.H1_H1 ;  /* 0x30000036ff367230 */ /* 0x000fe20000004100 */
[----:B------:R-:W-:Y:S01]  /*7810*/  LOP3.LUT R82, R82, 0xfefffff8, RZ, 0xc0, !PT ;  /* 0xfefffff852527812 */ /* 0x000fe200078ec0ff */
[--C-:B------:R-:W-:Y:S02]  /*7820*/  HADD2.F32 R57, -RZ, R58.reuse.H0_H0 ;  /* 0x2000003aff397230 */ /* 0x100fe40000004100 */
[----:B------:R-:W-:Y:S01]  /*7830*/  HADD2.F32 R58, -RZ, R58.H1_H1 ;  /* 0x3000003aff3a7230 */ /* 0x000fe20000004100 */
[----:B-1----:R1:W-:Y:S01]  /*7840*/  SYNCS.ARRIVE.TRANS64.RED.A1T0 RZ, [R82+URZ], RZ ;  /* 0x000000ff52ff79a7 */ /* 0x0023e200081004ff */
[--C-:B------:R-:W-:Y:S02]  /*7850*/  HADD2.F32 R61, -RZ, R62.reuse.H0_H0 ;  /* 0x2000003eff3d7230 */ /* 0x100fe40000004100 */
[----:B------:R-:W-:Y:S02]  /*7860*/  HADD2.F32 R62, -RZ, R62.H1_H1 ;  /* 0x3000003eff3e7230 */ /* 0x000fe40000004100 */
[--C-:B------:R-:W-:Y:S02]  /*7870*/  HADD2.F32 R65, -RZ, R66.reuse.H0_H0 ;  /* 0x20000042ff417230 */ /* 0x100fe40000004100 */
[----:B------:R-:W-:Y:S02]  /*7880*/  HADD2.F32 R66, -RZ, R66.H1_H1 ;  /* 0x30000042ff427230 */ /* 0x000fe40000004100 */
[--C-:B------:R-:W-:Y:S02]  /*7890*/  HADD2.F32 R51, -RZ, R52.reuse.H0_H0 ;  /* 0x20000034ff337230 */ /* 0x100fe40000004100 */
[----:B------:R-:W-:Y:S02]  /*78a0*/  HADD2.F32 R52, -RZ, R52.H1_H1 ;  /* 0x30000034ff347230 */ /* 0x000fe40000004100 */
[--C-:B------:R-:W-:Y:S02]  /*78b0*/  HADD2.F32 R55, -RZ, R56.reuse.H0_H0 ;  /* 0x20000038ff377230 */ /* 0x100fe40000004100 */
[C---:B----4-:R-:W-:Y:S01]  /*78c0*/  FMUL R4, R38.reuse, R4 ;  /* 0x0000000426047220 */ /* 0x050fe20000400000 */
[C---:B------:R-:W-:Y:S01]  /*78d0*/  FMUL R5, R38.reuse, R5 ;  /* 0x0000000526057220 */ /* 0x040fe20000400000 */
[C---:B------:R-:W-:Y:S01]  /*78e0*/  FMUL R8, R38.reuse, R8 ;  /* 0x0000000826087220 */ /* 0x040fe20000400000 */
[C---:B------:R-:W-:Y:S01]  /*78f0*/  FMUL R9, R38.reuse, R9 ;  /* 0x0000000926097220 */ /* 0x040fe20000400000 */
[C---:B------:R-:W-:Y:S01]  /*7900*/  FFMA R4, R39.reuse, R0, R4 ;  /* 0x0000000027047223 */ /* 0x040fe20000000004 */
[C---:B------:R-:W-:Y:S01]  /*7910*/  FFMA R5, R39.reuse, R2, R5 ;  /* 0x0000000227057223 */ /* 0x040fe20000000005 */
[C---:B------:R-:W-:Y:S01]  /*7920*/  FMUL R12, R38.reuse, R12 ;  /* 0x0000000c260c7220 */ /* 0x040fe20000400000 */
        /* <DEDUP_REMOVED lines=15> */
[C---:B------:R-:W-:Y:S01]  /*7a20*/  FFMA R6, R39.reuse, R3, R6 ;  /* 0x0000000327067223 */ /* 0x040fe20000000006 */
[C---:B------:R-:W-:Y:S01]  /*7a30*/  FFMA R7, R39.reuse, R40, R7 ;  /* 0x0000002827077223 */ /* 0x040fe20000000007 */
[C---:B------:R-:W-:Y:S01]  /*7a40*/  FFMA R8, R39.reuse, R41, R8 ;  /* 0x0000002927087223 */ /* 0x040fe20000000008 */
[C---:B------:R-:W-:Y:S01]  /*7a50*/  FFMA R9, R39.reuse, R42, R9 ;  /* 0x0000002a27097223 */ /* 0x040fe20000000009 */
[C---:B------:R-:W-:Y:S01]  /*7a60*/  FFMA R10, R39.reuse, R43, R10 ;  /* 0x0000002b270a7223 */ /* 0x040fe2000000000a */
[C---:B------:R-:W-:Y:S01]  /*7a70*/  FFMA R11, R39.reuse, R44, R11 ;  /* 0x0000002c270b7223 */ /* 0x040fe2000000000b */
[C---:B------:R-:W-:Y:S01]  /*7a80*/  FFMA R12, R39.reuse, R45, R12 ;  /* 0x0000002d270c7223 */ /* 0x040fe2000000000c */
[----:B------:R-:W-:Y:S01]  /*7a90*/  FFMA R13, R39, R46, R13 ;  /* 0x0000002e270d7223 */ /* 0x000fe2000000000d */
[----:B------:R-:W-:Y:S01]  /*7aa0*/  F2FP.SATFINITE.E4M3.F32.PACK_AB_MERGE_C R6, R7, R6, RZ ;  /* 0x000000060706723e */ /* 0x000fe200048070ff */
[C---:B------:R-:W-:Y:S01]  /*7ab0*/  FMUL R14, R38.reuse, R14 ;  /* 0x0000000e260e7220 */ /* 0x040fe20000400000 */
[----:B------:R-:W-:Y:S01]  /*7ac0*/  F2FP.SATFINITE.E4M3.F32.PACK_AB_MERGE_C R10, R11, R10, RZ ;  /* 0x0000000a0b0a723e */ /* 0x000fe200048070ff */
[C---:B------:R-:W-:Y:S01]  /*7ad0*/  FMUL R15, R38.reuse, R15 ;  /* 0x0000000f260f7220 */ /* 0x040fe20000400000 */
[----:B------:R-:W-:Y:S01]  /*7ae0*/  F2FP.SATFINITE.E4M3.F32.PACK_AB_MERGE_C R4, R5, R4, R6 ;  /* 0x000000040504723e */ /* 0x000fe20004807006 */
[----:B------:R-:W-:Y:S01]  /*7af0*/  FFMA R14, R39, R47, R14 ;  /* 0x0000002f270e7223 */ /* 0x000fe2000000000e */
[----:B------:R-:W-:Y:S01]  /*7b00*/  F2FP.SATFINITE.E4M3.F32.PACK_AB_MERGE_C R5, R9, R8, R10 ;  /* 0x000000080905723e */ /* 0x000fe2000480700a */
[C---:B------:R-:W-:Y:S01]  /*7b10*/  FFMA R15, R39.reuse, R48, R15 ;  /* 0x00000030270f7223 */ /* 0x040fe2000000000f */
[C---:B------:R-:W-:Y:S01]  /*7b20*/  FFMA R16, R39.reuse, R49, R16 ;  /* 0x0000003127107223 */ /* 0x040fe20000000010 */
[C---:B------:R-:W-:Y:S01]  /*7b30*/  FFMA R17, R39.reuse, R50, R17 ;  /* 0x0000003227117223 */ /* 0x040fe20000000011 */
[C---:B------:R-:W-:Y:S01]  /*7b40*/  FMUL R18, R38.reuse, R18 ;  /* 0x0000001226127220 */ /* 0x040fe20000400000 */
[C---:B------:R-:W-:Y:S01]  /*7b50*/  FMUL R19, R38.reuse, R19 ;  /* 0x0000001326137220 */ /* 0x040fe20000400000 */
[----:B------:R-:W-:Y:S02]  /*7b60*/  HADD2.F32 R56, -RZ, R56.H1_H1 ;  /* 0x30000038ff387230 */ /* 0x000fe40000004100 */
[C---:B------:R-:W-:Y:S01]  /*7b70*/  FMUL R22, R38.reuse, R22 ;  /* 0x0000001626167220 */ /* 0x040fe20000400000 */
[C---:B------:R-:W-:Y:S01]  /*7b80*/  FFMA R18, R39.reuse, R51, R18 ;  /* 0x0000003327127223 */ /* 0x040fe20000000012 */
[C---:B------:R-:W-:Y:S01]  /*7b90*/  FFMA R19, R39.reuse, R52, R19 ;  /* 0x0000003427137223 */ /* 0x040fe20000000013 */
[C---:B------:R-:W-:Y:S01]  /*7ba0*/  FMUL R23, R38.reuse, R23 ;  /* 0x0000001726177220 */ /* 0x040fe20000400000 */
[C---:B------:R-:W-:Y:S01]  /*7bb0*/  FFMA R20, R39.reuse, R53, R20 ;  /* 0x0000003527147223 */ /* 0x040fe20000000014 */
[C---:B------:R-:W-:Y:S01]  /*7bc0*/  FFMA R21, R39.reuse, R54, R21 ;  /* 0x0000003627157223 */ /* 0x040fe20000000015 */
[--C-:B------:R-:W-:Y:S02]  /*7bd0*/  HADD2.F32 R59, -RZ, R60.reuse.H0_H0 ;  /* 0x2000003cff3b7230 */ /* 0x100fe40000004100 */
[C---:B------:R-:W-:Y:S01]  /*7be0*/  FFMA R22, R39.reuse, R55, R22 ;  /* 0x0000003727167223 */ /* 0x040fe20000000016 */
[----:B------:R-:W-:Y:S02]  /*7bf0*/  HADD2.F32 R60, -RZ, R60.H1_H1 ;  /* 0x3000003cff3c7230 */ /* 0x000fe40000004100 */
[C---:B------:R-:W-:Y:S01]  /*7c00*/  FMUL R3, R38.reuse, R26 ;  /* 0x0000001a26037220 */ /* 0x040fe20000400000 */
        /* <DEDUP_REMOVED lines=16> */
[----:B------:R-:W-:Y:S01]  /*7d10*/  FFMA R31, R39, R64, R31 ;  /* 0x00000040271f7223 */ /* 0x000fe2000000001f */
[----:B------:R-:W-:Y:S01]  /*7d20*/  FMUL R35, R38, R35 ;  /* 0x0000002326237220 */ /* 0x000fe20000400000 */
[----:B------:R-:W-:Y:S01]  /*7d30*/  F2FP.SATFINITE.E4M3.F32.PACK_AB_MERGE_C R14, R15, R14, RZ ;  /* 0x0000000e0f0e723e */ /* 0x000fe200048070ff */
[----:B------:R-:W-:Y:S01]  /*7d40*/  FFMA R28, R39, R65, R28 ;  /* 0x00000041271c7223 */ /* 0x000fe2000000001c */
[----:B------:R-:W-:Y:S01]  /*7d50*/  F2FP.SATFINITE.E4M3.F32.PACK_AB_MERGE_C R7, R19, R18, RZ ;  /* 0x000000121307723e */ /* 0x000fe200048070ff */
[C---:B------:R-:W-:Y:S01]  /*7d60*/  FFMA R29, R39.reuse, R66, R29 ;  /* 0x00000042271d7223 */ /* 0x040fe2000000001d */
[----:B------:R-:W-:Y:S01]  /*7d70*/  FFMA R30, R39, R67, R30 ;  /* 0x00000043271e7223 */ /* 0x000fe2000000001e */
[----:B------:R-:W-:Y:S01]  /*7d80*/  F2FP.SATFINITE.E4M3.F32.PACK_AB_MERGE_C R22, R23, R22, RZ ;  /* 0x000000161716723e */ /* 0x000fe200048070ff */
[----:B------:R-:W-:Y:S01]  /*7d90*/  FFMA R35, R39, R68, R35 ;  /* 0x0000004427237223 */ /* 0x000fe20000000023 */
[----:B------:R-:W-:Y:S02]  /*7da0*/  F2FP.SATFINITE.E4M3.F32.PACK_AB_MERGE_C R6, R13, R12, R14 ;  /* 0x0000000c0d06723e */ /* 0x000fe4000480700e */
[----:B------:R-:W-:Y:S02]  /*7db0*/  F2FP.SATFINITE.E4M3.F32.PACK_AB_MERGE_C R7, R17, R16, R7 ;  /* 0x000000101107723e */ /* 0x000fe40004807007 */
[----:B------:R-:W-:Y:S02]  /*7dc0*/  F2FP.SATFINITE.E4M3.F32.PACK_AB_MERGE_C R20, R21, R20, R22 ;  /* 0x000000141514723e */ /* 0x000fe40004807016 */
[----:B------:R-:W-:Y:S01]  /*7dd0*/  F2FP.SATFINITE.E4M3.F32.PACK_AB_MERGE_C R3, R27, R3, RZ ;  /* 0x000000031b03723e */ /* 0x000fe200048070ff */
[----:B------:R1:W-:Y:S01]  /*7de0*/  STS.128 [R79+UR57+0x1400], R4 ;  /* 0x001400044f007988 */ /* 0x0003e20008000c39 */
[----:B------:R-:W-:Y:S02]  /*7df0*/  F2FP.SATFINITE.E4M3.F32.PACK_AB_MERGE_C R22, R31, R26, RZ ;  /* 0x0000001a1f16723e */ /* 0x000fe400048070ff */
[----:B------:R-:W-:Y:S02]  /*7e00*/  F2FP.SATFINITE.E4M3.F32.PACK_AB_MERGE_C R23, R35, R30, RZ ;  /* 0x0000001e2317723e */ /* 0x000fe400048070ff */
[----:B------:R-:W-:Y:S02]  /*7e10*/  F2FP.SATFINITE.E4M3.F32.PACK_AB_MERGE_C R21, R2, R0, R3 ;  /* 0x000000000215723e */ /* 0x000fe40004807003 */
[----:B------:R-:W-:Y:S02]  /*7e20*/  F2FP.SATFINITE.E4M3.F32.PACK_AB_MERGE_C R22, R25, R24, R22 ;  /* 0x000000181916723e */ /* 0x000fe40004807016 */
[----:B------:R-:W-:Y:S05]  /*7e30*/  F2FP.SATFINITE.E4M3.F32.PACK_AB_MERGE_C R23, R29, R28, R23 ;  /* 0x0000001c1d17723e */ /* 0x000fea0004807017 */
[----:B------:R1:W-:Y:S01]  /*7e40*/  STS.128 [R78+0x1010], R20 ;  /* 0x001010144e007388 */ /* 0x0003e20000000c00 */
[----:B------:R-:W-:Y:S01]  /*7e50*/  @!PT LDS RZ, [RZ] ;  /* 0x00000000fffff984 */ /* 0x000fe20000000800 */
[----:B------:R-:W-:Y:S01]  /*7e60*/  @!PT LDS RZ, [RZ] ;  /* 0x00000000fffff984 */ /* 0x000fe20000000800 */
[----:B------:R-:W-:Y:S01]  /*7e70*/  @!PT LDS RZ, [RZ] ;  /* 0x00000000fffff984 */ /* 0x000fe20000000800 */
[----:B------:R-:W-:Y:S01]  /*7e80*/  @!PT LDS RZ, [RZ] ;  /* 0x00000000fffff984 */ /* 0x000fe20000000800 */
[----:B------:R3:W-:Y:S07]  /*7e90*/  MEMBAR.ALL.CTA ;  /* 0x0000000000007992 */ /* 0x0007ee0000008000 */
[----:B---3--:R-:W3:Y:S02]  /*7ea0*/  FENCE.VIEW.ASYNC.S ;  /* 0x00000000000073c6 */ /* 0x008ee40000000000 */
[----:B---3--:R-:W-:Y:S06]  /*7eb0*/  BAR.SYNC.DEFER_BLOCKING 0x1, 0x80 ;  /* 0x0042000000007b1d */ /* 0x008fec0000010000 */
[----:B------:R-:W-:Y:S05]  /*7ec0*/  @P0 BRA `(.L_x_144) ;  /* 0x0000000000300947 */ /* 0x000fea0003800000 */
[----:B------:R-:W-:Y:S02]  /*7ed0*/  UIADD3 UR10, UPT, UPT, UR57, 0x1400, URZ ;  /* 0x00001400390a7890 */ /* 0x000fe4000fffe0ff */
[----:B------:R-:W-:Y:S02]  /*7ee0*/  UIADD3 UR8, UP0, UPT, UR62, 0x680, URZ ;  /* 0x000006803e087890 */ /* 0x000fe4000ff1e0ff */
[----:B------:R-:W-:Y:S02]  /*7ef0*/  USHF.L.U32 UR5, UR51, 0x6, URZ ;  /* 0x0000000633057899 */ /* 0x000fe400080006ff */
[----:B------:R-:W-:Y:S01]  /*7f00*/  MOV R87, UR10 ;  /* 0x0000000a00577c02 */ /* 0x000fe20008000f00 */
[----:B------:R-:W-:Y:S02]  /*7f10*/  USHF.L.U32 UR6, UR50, 0x6, URZ ;  /* 0x0000000632067899 */ /* 0x000fe400080006ff */
[----:B------:R-:W-:Y:S01]  /*7f20*/  UIADD3.X UR9, UPT, UPT, URZ, UR63, URZ, UP0, !UPT ;  /* 0x0000003fff097290 */ /* 0x000fe200087fe4ff */
[----:B------:R-:W-:Y:S01]  /*7f30*/  R2UR UR4, R87 ;  /* 0x00000000570472ca */ /* 0x000fe200000e0000 */
[----:B------:R-:W-:Y:S11]  /*7f40*/  UMOV UR7, UR36 ;  /* 0x0000002400077c82 */ /* 0x000ff60008000000 */
[----:B------:R-:W-:Y:S01]  /*7f50*/  @!UPT UIADD3 URZ, UPT, UPT, URZ, URZ, URZ ;  /* 0x000000fffffff290 */ /* 0x000fe2000fffe0ff */
[----:B------:R3:W-:Y:S01]  /*7f60*/  UTMASTG.3D [UR4], [UR8] ;  /* 0x00000004080073b5 */ /* 0x0007e20008010000 */
[----:B------:R0:W-:Y:S01]  /*7f70*/  UTMACMDFLUSH ;  /* 0x00000000000079b7 */ /* 0x0001e20000000000 */
[----:B---3--:R-:W-:Y:S04]  /*7f80*/  DEPBAR.LE SB0, 0x0 ;  /* 0x000080000000791a */ /* 0x008fe80000000000 */
.L_x_144:
[----:B------:R-:W-:Y:S05]  /*7f90*/  BSYNC.RECONVERGENT B0 ;  /* 0x0000000000007941 */ /* 0x000fea0003800200 */
.L_x_143:
[----:B------:R-:W-:Y:S01]  /*7fa0*/  BAR.SYNC.DEFER_BLOCKING 0x1, 0x80 ;  /* 0x0042000000007b1d */ /* 0x000fe20000010000 */
[----:B------:R-:W-:Y:S01]  /*7fb0*/  ISETP.NE.AND P0, PT, R83, 0x2, PT ;  /* 0x000000025300780c */ /* 0x000fe20003f05270 */
[----:B------:R-:W-:Y:S01]  /*7fc0*/  UISETP.NE.AND UP0, UPT, UR61, URZ, UPT ;  /* 0x000000ff3d00728c */ /* 0x000fe2000bf05270 */
[----:B------:R-:W-:Y:S01]  /*7fd0*/  ISETP.NE.AND P1, PT, R36, 0x4, PT ;  /* 0x000000042400780c */ /* 0x000fe20003f25270 */
[----:B------:R-:W-:Y:S01]  /*7fe0*/  UIADD3 UR51, UPT, UPT, UR42, UR48, URZ ;  /* 0x000000302a337290 */ /* 0x000fe2000fffe0ff */
[----:B------:R-:W-:Y:S01]  /*7ff0*/  SEL R2, RZ, 0x1, P0 ;  /* 0x00000001ff027807 */ /* 0x000fe20000000000 */
[----:B------:R-:W-:Y:S01]  /*8000*/  UIADD3 UR50, UPT, UPT, UR43, UR49, URZ ;  /* 0x000000312b327290 */ /* 0x000fe2000fffe0ff */
[----:B------:R-:W-:Y:S02]  /*8010*/  SEL R0, RZ, 0x1, P1 ;  /* 0x00000001ff007807 */ /* 0x000fe40000800000 */
[----:B------:R-:W-:Y:S02]  /*8020*/  LOP3.LUT R85, R85, R2, RZ, 0x3c, !PT ;  /* 0x0000000255557212 */ /* 0x000fe400078e3cff */
[----:B------:R-:W-:Y:S02]  /*8030*/  LOP3.LUT R86, R86, R0, RZ, 0x3c, !PT ;  /* 0x0000000056567212 */ /* 0x000fe400078e3cff */
[----:B------:R-:W-:Y:S02]  /*8040*/  SEL R83, R83, RZ, P0 ;  /* 0x000000ff53537207 */ /* 0x000fe40000000000 */
[----:B------:R-:W-:Y:S01]  /*8050*/  SEL R36, R36, RZ, P1 ;  /* 0x000000ff24247207 */ /* 0x000fe20000800000 */
[----:B------:R-:W-:Y:S01]  /*8060*/  UMOV UR36, UR60 ;  /* 0x0000003c00247c82 */ /* 0x000fe20008000000 */
[----:B------:R-:W-:Y:S05]  /*8070*/  BRA.U UP0, `(.L_x_145) ;  /* 0xffffffe500747547 */ /* 0x000fea000b83ffff */
[----:B------:R-:W-:Y:S05]  /*8080*/  EXIT ;  /* 0x000000000000794d */ /* 0x000fea0003800000 */
.L_x_25:
[----:B--2---:R2:W3:Y:S02]  /*8090*/  SYNCS.PHASECHK.TRANS64.TRYWAIT P0, [R0+URZ+0x2d0], R2 ;  /* 0x0002d002000075a7 */ /* 0x0044e400080011ff */
[----:B---3--:R-:W-:Y:S05]  /*80a0*/  @!P0 NANOSLEEP.SYNCS 0x989680 ;  /* 0x009896800000895d */ /* 0x008fea0003900000 */
[----:B------:R-:W3:Y:S02]  /*80b0*/  @!P0 SYNCS.PHASECHK.TRANS64 P0, [R0+URZ+0x2d0], R2 ;  /* 0x0002d002000085a7 */ /* 0x000ee400080010ff */
[----:B---3--:R-:W-:Y:S05]  /*80c0*/  @!P0 BRA `(.L_x_25) ;  /* 0xfffffffc00f08947 */ /* 0x008fea000383ffff */
[----:B------:R-:W-:Y:S05]  /*80d0*/  BRA `(.L_x_146) ;  /* 0xffffff9c00387947 */ /* 0x000fea000383ffff */
.L_x_28:
[----:B--2---:R-:W-:-:S07]  /*80e0*/  MOV R0, UR33 ;  /* 0x0000002100007c02 */ /* 0x004fce0008000f00 */
.L_x_147:
[----:B--2---:R2:W3:Y:S02]  /*80f0*/  SYNCS.PHASECHK.TRANS64.TRYWAIT P0, [R0+URZ+0x120], R3 ;  /* 0x00012003000075a7 */ /* 0x0044e400080011ff */
[----:B---3--:R-:W-:Y:S05]  /*8100*/  @!P0 NANOSLEEP.SYNCS 0x989680 ;  /* 0x009896800000895d */ /* 0x008fea0003900000 */
[----:B------:R-:W3:Y:S02]  /*8110*/  @!P0 SYNCS.PHASECHK.TRANS64 P0, [R0+URZ+0x120], R3 ;  /* 0x00012003000085a7 */ /* 0x000ee400080010ff */
[----:B---3--:R-:W-:Y:S05]  /*8120*/  @!P0 BRA `(.L_x_147) ;  /* 0xfffffffc00f08947 */ /* 0x008fea000383ffff */
[----:B------:R-:W-:Y:S05]  /*8130*/  BRA `(.L_x_27) ;  /* 0xffffff9c00887947 */ /* 0x000fea000383ffff */
.L_x_35:
[----:B-1----:R-:W-:-:S07]  /*8140*/  MOV R0, UR33 ;  /* 0x0000002100007c02 */ /* 0x002fce0008000f00 */
.L_x_148:
[----:B-1----:R1:W2:Y:S02]  /*8150*/  SYNCS.PHASECHK.TRANS64.TRYWAIT P0, [R0+URZ+0x120], R3 ;  /* 0x00012003000075a7 */ /* 0x0022a400080011ff */
[----:B--2---:R-:W-:Y:S05]  /*8160*/  @!P0 NANOSLEEP.SYNCS 0x989680 ;  /* 0x009896800000895d */ /* 0x004fea0003900000 */
[----:B------:R-:W2:Y:S02]  /*8170*/  @!P0 SYNCS.PHASECHK.TRANS64 P0, [R0+URZ+0x120], R3 ;  /* 0x00012003000085a7 */ /* 0x000ea400080010ff */
[----:B--2---:R-:W-:Y:S05]  /*8180*/  @!P0 BRA `(.L_x_148) ;  /* 0xfffffffc00f08947 */ /* 0x004fea000383ffff */
[----:B------:R-:W-:Y:S05]  /*8190*/  BRA `(.L_x_34) ;  /* 0xffffffa000487947 */ /* 0x000fea000383ffff */
.L_x_40:
[----:B-1----:R1:W2:Y:S02]  /*81a0*/  SYNCS.PHASECHK.TRANS64.TRYWAIT P0, [R3+URZ+0x260], R0 ;  /* 0x00026000030075a7 */ /* 0x0022a400080011ff */
[----:B--2---:R-:W-:Y:S05]  /*81b0*/  @!P0 NANOSLEEP.SYNCS 0x989680 ;  /* 0x009896800000895d */ /* 0x004fea0003900000 */
[----:B------:R-:W2:Y:S02]  /*81c0*/  @!P0 SYNCS.PHASECHK.TRANS64 P0, [R3+URZ+0x260], R0 ;  /* 0x00026000030085a7 */ /* 0x000ea400080010ff */
[----:B--2---:R-:W-:Y:S05]  /*81d0*/  @!P0 BRA `(.L_x_40) ;  /* 0xfffffffc00f08947 */ /* 0x004fea000383ffff */
[----:B------:R-:W-:Y:S05]  /*81e0*/  BRA `(.L_x_149) ;  /* 0xffffffa000e47947 */ /* 0x000fea000383ffff */
.L_x_44:
[----:B------:R-:W-:-:S07]  /*81f0*/  MOV R0, UR4 ;  /* 0x0000000400007c02 */ /* 0x000fce0008000f00 */
.L_x_150:
[----:B-1----:R1:W2:Y:S02]  /*8200*/  SYNCS.PHASECHK.TRANS64.TRYWAIT P0, [R0+URZ], R2 ;  /* 0x00000002000075a7 */ /* 0x0022a400080011ff */
[----:B--2---:R-:W-:Y:S05]  /*8210*/  @!P0 NANOSLEEP.SYNCS 0x989680 ;  /* 0x009896800000895d */ /* 0x004fea0003900000 */
[----:B------:R-:W2:Y:S02]  /*8220*/  @!P0 SYNCS.PHASECHK.TRANS64 P0, [R0+URZ], R2 ;  /* 0x00000002000085a7 */ /* 0x000ea400080010ff */
[----:B--2---:R-:W-:Y:S05]  /*8230*/  @!P0 BRA `(.L_x_150) ;  /* 0xfffffffc00f08947 */ /* 0x004fea000383ffff */
[----:B------:R-:W-:Y:S05]  /*8240*/  BRA `(.L_x_151) ;  /* 0xffffffa800687947 */ /* 0x000fea000383ffff */
.L_x_45:
[----:B------:R-:W-:-:S07]  /*8250*/  MOV R0, UR4 ;  /* 0x0000000400007c02 */ /* 0x000fce0008000f00 */
.L_x_152:
[----:B-1----:R1:W2:Y:S02]  /*8260*/  SYNCS.PHASECHK.TRANS64.TRYWAIT P0, [R0+URZ], R3 ;  /* 0x00000003000075a7 */ /* 0x0022a400080011ff */
[----:B--2---:R-:W-:Y:S05]  /*8270*/  @!P0 NANOSLEEP.SYNCS 0x989680 ;  /* 0x009896800000895d */ /* 0x004fea0003900000 */
[----:B------:R-:W2:Y:S02]  /*8280*/  @!P0 SYNCS.PHASECHK.TRANS64 P0, [R0+URZ], R3 ;  /* 0x00000003000085a7 */ /* 0x000ea400080010ff */
[----:B--2---:R-:W-:Y:S05]  /*8290*/  @!P0 BRA `(.L_x_152) ;  /* 0xfffffffc00f08947 */ /* 0x004fea000383ffff */
[----:B------:R-:W-:Y:S05]  /*82a0*/  BRA `(.L_x_153) ;  /* 0xffffffa800747947 */ /* 0x000fea000383ffff */
.L_x_46:
[----:B------:R-:W-:-:S07]  /*82b0*/  MOV R0, UR4 ;  /* 0x0000000400007c02 */ /* 0x000fce0008000f00 */
.L_x_154:
[----:B-1----:R1:W2:Y:S02]  /*82c0*/  SYNCS.PHASECHK.TRANS64.TRYWAIT P0, [R0+URZ], R3 ;  /* 0x00000003000075a7 */ /* 0x0022a400080011ff */
[----:B--2---:R-:W-:Y:S05]  /*82d0*/  @!P0 NANOSLEEP.SYNCS 0x989680 ;  /* 0x009896800000895d */ /* 0x004fea0003900000 */
[----:B------:R-:W2:Y:S02]  /*82e0*/  @!P0 SYNCS.PHASECHK.TRANS64 P0, [R0+URZ], R3 ;  /* 0x00000003000085a7 */ /* 0x000ea400080010ff */
[----:B--2---:R-:W-:Y:S05]  /*82f0*/  @!P0 BRA `(.L_x_154) ;  /* 0xfffffffc00f08947 */ /* 0x004fea000383ffff */
[----:B------:R-:W-:Y:S05]  /*8300*/  BRA `(.L_x_155) ;  /* 0xffffffa800807947 */ /* 0x000fea000383ffff */
.L_x_47:
[----:B------:R-:W-:-:S07]  /*8310*/  MOV R0, UR4 ;  /* 0x0000000400007c02 */ /* 0x000fce0008000f00 */
.L_x_156:
[----:B-1----:R1:W2:Y:S02]  /*8320*/  SYNCS.PHASECHK.TRANS64.TRYWAIT P0, [R0+URZ], R3 ;  /* 0x00000003000075a7 */ /* 0x0022a400080011ff */
[----:B--2---:R-:W-:Y:S05]  /*8330*/  @!P0 NANOSLEEP.SYNCS 0x989680 ;  /* 0x009896800000895d */ /* 0x004fea0003900000 */
[----:B------:R-:W2:Y:S02]  /*8340*/  @!P0 SYNCS.PHASECHK.TRANS64 P0, [R0+URZ], R3 ;  /* 0x00000003000085a7 */ /* 0x000ea400080010ff */
[----:B--2---:R-:W-:Y:S05]  /*8350*/  @!P0 BRA `(.L_x_156) ;  /* 0xfffffffc00f08947 */ /* 0x004fea000383ffff */
[----:B------:R-:W-:Y:S05]  /*8360*/  BRA `(.L_x_157) ;  /* 0xffffffa8008c7947 */ /* 0x000fea000383ffff */
.L_x_48:
[----:B------:R-:W-:-:S07]  /*8370*/  MOV R0, UR4 ;  /* 0x0000000400007c02 */ /* 0x000fce0008000f00 */
.L_x_158:
[----:B-1----:R1:W2:Y:S02]  /*8380*/  SYNCS.PHASECHK.TRANS64.TRYWAIT P0, [R0+URZ], R3 ;  /* 0x00000003000075a7 */ /* 0x0022a400080011ff */
[----:B--2---:R-:W-:Y:S05]  /*8390*/  @!P0 NANOSLEEP.SYNCS 0x989680 ;  /* 0x009896800000895d */ /* 0x004fea0003900000 */
[----:B------:R-:W2:Y:S02]  /*83a0*/  @!P0 SYNCS.PHASECHK.TRANS64 P0, [R0+URZ], R3 ;  /* 0x00000003000085a7 */ /* 0x000ea400080010ff */
[----:B--2---:R-:W-:Y:S05]  /*83b0*/  @!P0 BRA `(.L_x_158) ;  /* 0xfffffffc00f08947 */ /* 0x004fea000383ffff */
[----:B------:R-:W-:Y:S05]  /*83c0*/  BRA `(.L_x_159) ;  /* 0xffffffa800987947 */ /* 0x000fea000383ffff */
.L_x_49:
[----:B------:R-:W-:-:S07]  /*83d0*/  MOV R0, UR4 ;  /* 0x0000000400007c02 */ /* 0x000fce0008000f00 */
.L_x_160:
[----:B-1----:R1:W2:Y:S02]  /*83e0*/  SYNCS.PHASECHK.TRANS64.TRYWAIT P0, [R0+URZ], R3 ;  /* 0x00000003000075a7 */ /* 0x0022a400080011ff */
[----:B--2---:R-:W-:Y:S05]  /*83f0*/  @!P0 NANOSLEEP.SYNCS 0x989680 ;  /* 0x009896800000895d */ /* 0x004fea0003900000 */
[----:B------:R-:W2:Y:S02]  /*8400*/  @!P0 SYNCS.PHASECHK.TRANS64 P0, [R0+URZ], R3 ;  /* 0x00000003000085a7 */ /* 0x000ea400080010ff */
[----:B--2---:R-:W-:Y:S05]  /*8410*/  @!P0 BRA `(.L_x_160) ;  /* 0xfffffffc00f08947 */ /* 0x004fea000383ffff */
[----:B------:R-:W-:Y:S05]  /*8420*/  BRA `(.L_x_161) ;  /* 0xffffffa800a47947 */ /* 0x000fea000383ffff */
.L_x_50:
[----:B------:R-:W-:-:S07]  /*8430*/  MOV R0, UR4 ;  /* 0x0000000400007c02 */ /* 0x000fce0008000f00 */
.L_x_162:
[----:B-1----:R1:W2:Y:S02]  /*8440*/  SYNCS.PHASECHK.TRANS64.TRYWAIT P0, [R0+URZ], R3 ;  /* 0x00000003000075a7 */ /* 0x0022a400080011ff */
[----:B--2---:R-:W-:Y:S05]  /*8450*/  @!P0 NANOSLEEP.SYNCS 0x989680 ;  /* 0x009896800000895d */ /* 0x004fea0003900000 */
[----:B------:R-:W2:Y:S02]  /*8460*/  @!P0 SYNCS.PHASECHK.TRANS64 P0, [R0+URZ], R3 ;  /* 0x00000003000085a7 */ /* 0x000ea400080010ff */
[----:B--2---:R-:W-:Y:S05]  /*8470*/  @!P0 BRA `(.L_x_162) ;  /* 0xfffffffc00f08947 */ /* 0x004fea000383ffff */
[----:B------:R-:W-:Y:S05]  /*8480*/  BRA `(.L_x_163) ;  /* 0xffffffa800b07947 */ /* 0x000fea000383ffff */
.L_x_51:
[----:B------:R-:W-:-:S07]  /*8490*/  MOV R0, UR4 ;  /* 0x0000000400007c02 */ /* 0x000fce0008000f00 */
.L_x_164:
[----:B-1----:R1:W2:Y:S02]  /*84a0*/  SYNCS.PHASECHK.TRANS64.TRYWAIT P0, [R0+URZ], R3 ;  /* 0x00000003000075a7 */ /* 0x0022a400080011ff */
[----:B--2---:R-:W-:Y:S05]  /*84b0*/  @!P0 NANOSLEEP.SYNCS 0x989680 ;  /* 0x009896800000895d */ /* 0x004fea0003900000 */
[----:B------:R-:W2:Y:S02]  /*84c0*/  @!P0 SYNCS.PHASECHK.TRANS64 P0, [R0+URZ], R3 ;  /* 0x00000003000085a7 */ /* 0x000ea400080010ff */
[----:B--2---:R-:W-:Y:S05]  /*84d0*/  @!P0 BRA `(.L_x_164) ;  /* 0xfffffffc00f08947 */ /* 0x004fea000383ffff */
[----:B------:R-:W-:Y:S05]  /*84e0*/  BRA `(.L_x_165) ;  /* 0xffffffa800bc7947 */ /* 0x000fea000383ffff */
.L_x_52:
[----:B------:R-:W-:-:S07]  /*84f0*/  MOV R0, UR4 ;  /* 0x0000000400007c02 */ /* 0x000fce0008000f00 */
.L_x_166:
[----:B-1----:R1:W2:Y:S02]  /*8500*/  SYNCS.PHASECHK.TRANS64.TRYWAIT P0, [R0+URZ], R3 ;  /* 0x00000003000075a7 */ /* 0x0022a400080011ff */
[----:B--2---:R-:W-:Y:S05]  /*8510*/  @!P0 NANOSLEEP.SYNCS 0x989680 ;  /* 0x009896800000895d */ /* 0x004fea0003900000 */
[----:B------:R-:W2:Y:S02]  /*8520*/  @!P0 SYNCS.PHASECHK.TRANS64 P0, [R0+URZ], R3 ;  /* 0x00000003000085a7 */ /* 0x000ea400080010ff */
[----:B--2---:R-:W-:Y:S05]  /*8530*/  @!P0 BRA `(.L_x_166) ;  /* 0xfffffffc00f08947 */ /* 0x004fea000383ffff */
[----:B------:R-:W-:Y:S05]  /*8540*/  BRA `(.L_x_167) ;  /* 0xffffffa800c87947 */ /* 0x000fea000383ffff */
.L_x_53:
[----:B------:R-:W-:-:S07]  /*8550*/  MOV R0, UR4 ;  /* 0x0000000400007c02 */ /* 0x000fce0008000f00 */
.L_x_168:
[----:B-1----:R1:W2:Y:S02]  /*8560*/  SYNCS.PHASECHK.TRANS64.TRYWAIT P0, [R0+URZ], R3 ;  /* 0x00000003000075a7 */ /* 0x0022a400080011ff */
[----:B--2---:R-:W-:Y:S05]  /*8570*/  @!P0 NANOSLEEP.SYNCS 0x989680 ;  /* 0x009896800000895d */ /* 0x004fea0003900000 */
[----:B------:R-:W2:Y:S02]  /*8580*/  @!P0 SYNCS.PHASECHK.TRANS64 P0, [R0+URZ], R3 ;  /* 0x00000003000085a7 */ /* 0x000ea400080010ff */
[----:B--2---:R-:W-:Y:S05]  /*8590*/  @!P0 BRA `(.L_x_168) ;  /* 0xfffffffc00f08947 */ /* 0x004fea000383ffff */
[----:B------:R-:W-:Y:S05]  /*85a0*/  BRA `(.L_x_169) ;  /* 0xffffffa800d47947 */ /* 0x000fea000383ffff */
.L_x_54:
[----:B------:R-:W-:-:S07]  /*85b0*/  MOV R0, UR4 ;  /* 0x0000000400007c02 */ /* 0x000fce0008000f00 */
.L_x_170:
[----:B-1----:R1:W2:Y:S02]  /*85c0*/  SYNCS.PHASECHK.TRANS64.TRYWAIT P0, [R0+URZ], R3 ;  /* 0x00000003000075a7 */ /* 0x0022a400080011ff */
[----:B--2---:R-:W-:Y:S05]  /*85d0*/  @!P0 NANOSLEEP.SYNCS 0x989680 ;  /* 0x009896800000895d */ /* 0x004fea0003900000 */
[----:B------:R-:W2:Y:S02]  /*85e0*/  @!P0 SYNCS.PHASECHK.TRANS64 P0, [R0+URZ], R3 ;  /* 0x00000003000085a7 */ /* 0x000ea400080010ff */
[----:B--2---:R-:W-:Y:S05]  /*85f0*/  @!P0 BRA `(.L_x_170) ;  /* 0xfffffffc00f08947 */ /* 0x004fea000383ffff */
[----:B------:R-:W-:Y:S05]  /*8600*/  BRA `(.L_x_171) ;  /* 0xffffffa800e07947 */ /* 0x000fea000383ffff */
.L_x_55:
[----:B------:R-:W-:-:S07]  /*8610*/  MOV R0, UR4 ;  /* 0x0000000400007c02 */ /* 0x000fce0008000f00 */
.L_x_172:
[----:B-1----:R1:W2:Y:S02]  /*8620*/  SYNCS.PHASECHK.TRANS64.TRYWAIT P0, [R0+URZ], R3 ;  /* 0x00000003000075a7 */ /* 0x0022a400080011ff */
[----:B--2---:R-:W-:Y:S05]  /*8630*/  @!P0 NANOSLEEP.SYNCS 0x989680 ;  /* 0x009896800000895d */ /* 0x004fea0003900000 */
[----:B------:R-:W2:Y:S02]  /*8640*/  @!P0 SYNCS.PHASECHK.TRANS64 P0, [R0+URZ], R3 ;  /* 0x00000003000085a7 */ /* 0x000ea400080010ff */
[----:B--2---:R-:W-:Y:S05]  /*8650*/  @!P0 BRA `(.L_x_172) ;  /* 0xfffffffc00f08947 */ /* 0x004fea000383ffff */
[----:B------:R-:W-:Y:S05]  /*8660*/  BRA `(.L_x_173) ;  /* 0xffffffa800ec7947 */ /* 0x000fea000383ffff */
.L_x_56:
[----:B------:R-:W-:-:S07]  /*8670*/  MOV R0, UR4 ;  /* 0x0000000400007c02 */ /* 0x000fce0008000f00 */
.L_x_174:
[----:B-1----:R1:W2:Y:S02]  /*8680*/  SYNCS.PHASECHK.TRANS64.TRYWAIT P0, [R0+URZ], R3 ;  /* 0x00000003000075a7 */ /* 0x0022a400080011ff */
[----:B--2---:R-:W-:Y:S05]  /*8690*/  @!P0 NANOSLEEP.SYNCS 0x989680 ;  /* 0x009896800000895d */ /* 0x004fea0003900000 */
[----:B------:R-:W2:Y:S02]  /*86a0*/  @!P0 SYNCS.PHASECHK.TRANS64 P0, [R0+URZ], R3 ;  /* 0x00000003000085a7 */ /* 0x000ea400080010ff */
[----:B--2---:R-:W-:Y:S05]  /*86b0*/  @!P0 BRA `(.L_x_174) ;  /* 0xfffffffc00f08947 */ /* 0x004fea000383ffff */
[----:B------:R-:W-:Y:S05]  /*86c0*/  BRA `(.L_x_175) ;  /* 0xffffffa800f87947 */ /* 0x000fea000383ffff */
.L_x_57:
[----:B------:R-:W-:-:S07]  /*86d0*/  MOV R0, UR4 ;  /* 0x0000000400007c02 */ /* 0x000fce0008000f00 */
.L_x_176:
[----:B-1----:R1:W2:Y:S02]  /*86e0*/  SYNCS.PHASECHK.TRANS64.TRYWAIT P0, [R0+URZ], R3 ;  /* 0x00000003000075a7 */ /* 0x0022a400080011ff */
[----:B--2---:R-:W-:Y:S05]  /*86f0*/  @!P0 NANOSLEEP.SYNCS 0x989680 ;  /* 0x009896800000895d */ /* 0x004fea0003900000 */
[----:B------:R-:W2:Y:S02]  /*8700*/  @!P0 SYNCS.PHASECHK.TRANS64 P0, [R0+URZ], R3 ;  /* 0x00000003000085a7 */ /* 0x000ea400080010ff */
[----:B--2---:R-:W-:Y:S05]  /*8710*/  @!P0 BRA `(.L_x_176) ;  /* 0xfffffffc00f08947 */ /* 0x004fea000383ffff */
[----:B------:R-:W-:Y:S05]  /*8720*/  BRA `(.L_x_177) ;  /* 0xffffffac00047947 */ /* 0x000fea000383ffff */
.L_x_58:
[----:B------:R-:W-:-:S07]  /*8730*/  MOV R0, UR4 ;  /* 0x0000000400007c02 */ /* 0x000fce0008000f00 */
.L_x_178:
[----:B-1----:R1:W2:Y:S02]  /*8740*/  SYNCS.PHASECHK.TRANS64.TRYWAIT P0, [R0+URZ], R3 ;  /* 0x00000003000075a7 */ /* 0x0022a400080011ff */
[----:B--2---:R-:W-:Y:S05]  /*8750*/  @!P0 NANOSLEEP.SYNCS 0x989680 ;  /* 0x009896800000895d */ /* 0x004fea0003900000 */
[----:B------:R-:W2:Y:S02]  /*8760*/  @!P0 SYNCS.PHASECHK.TRANS64 P0, [R0+URZ], R3 ;  /* 0x00000003000085a7 */ /* 0x000ea400080010ff */
[----:B--2---:R-:W-:Y:S05]  /*8770*/  @!P0 BRA `(.L_x_178) ;  /* 0xfffffffc00f08947 */ /* 0x004fea000383ffff */
[----:B------:R-:W-:Y:S05]  /*8780*/  BRA `(.L_x_179) ;  /* 0xffffffac00107947 */ /* 0x000fea000383ffff */
.L_x_59:
[----:B------:R-:W-:-:S07]  /*8790*/  MOV R0, UR4 ;  /* 0x0000000400007c02 */ /* 0x000fce0008000f00 */
.L_x_180:
[----:B-1----:R1:W2:Y:S02]  /*87a0*/  SYNCS.PHASECHK.TRANS64.TRYWAIT P0, [R0+URZ], R3 ;  /* 0x00000003000075a7 */ /* 0x0022a400080011ff */
[----:B--2---:R-:W-:Y:S05]  /*87b0*/  @!P0 NANOSLEEP.SYNCS 0x989680 ;  /* 0x009896800000895d */ /* 0x004fea0003900000 */
[----:B------:R-:W2:Y:S02]  /*87c0*/  @!P0 SYNCS.PHASECHK.TRANS64 P0, [R0+URZ], R3 ;  /* 0x00000003000085a7 */ /* 0x000ea400080010ff */
[----:B--2---:R-:W-:Y:S05]  /*87d0*/  @!P0 BRA `(.L_x_180) ;  /* 0xfffffffc00f08947 */ /* 0x004fea000383ffff */
[----:B------:R-:W-:Y:S05]  /*87e0*/  BRA `(.L_x_181) ;  /* 0xffffffac001c7947 */ /* 0x000fea000383ffff */
.L_x_60:
[----:B------:R-:W-:-:S07]  /*87f0*/  MOV R0, UR4 ;  /* 0x0000000400007c02 */ /* 0x000fce0008000f00 */
.L_x_182:
[----:B-1----:R1:W2:Y:S02]  /*8800*/  SYNCS.PHASECHK.TRANS64.TRYWAIT P0, [R0+URZ], R3 ;  /* 0x00000003000075a7 */ /* 0x0022a400080011ff */
[----:B--2---:R-:W-:Y:S05]  /*8810*/  @!P0 NANOSLEEP.SYNCS 0x989680 ;  /* 0x009896800000895d */ /* 0x004fea0003900000 */
[----:B------:R-:W2:Y:S02]  /*8820*/  @!P0 SYNCS.PHASECHK.TRANS64 P0, [R0+URZ], R3 ;  /* 0x00000003000085a7 */ /* 0x000ea400080010ff */
[----:B--2---:R-:W-:Y:S05]  /*8830*/  @!P0 BRA `(.L_x_182) ;  /* 0xfffffffc00f08947 */ /* 0x004fea000383ffff */
[----:B------:R-:W-:Y:S05]  /*8840*/  BRA `(.L_x_183) ;  /* 0xffffffac00287947 */ /* 0x000fea000383ffff */
.L_x_61:
[----:B------:R-:W-:-:S07]  /*8850*/  MOV R0, UR4 ;  /* 0x0000000400007c02 */ /* 0x000fce0008000f00 */
.L_x_184:
[----:B-1----:R1:W2:Y:S02]  /*8860*/  SYNCS.PHASECHK.TRANS64.TRYWAIT P0, [R0+URZ], R3 ;  /* 0x00000003000075a7 */ /* 0x0022a400080011ff */
[----:B--2---:R-:W-:Y:S05]  /*8870*/  @!P0 NANOSLEEP.SYNCS 0x989680 ;  /* 0x009896800000895d */ /* 0x004fea0003900000 */
[----:B------:R-:W2:Y:S02]  /*8880*/  @!P0 SYNCS.PHASECHK.TRANS64 P0, [R0+URZ], R3 ;  /* 0x00000003000085a7 */ /* 0x000ea400080010ff */
[----:B--2---:R-:W-:Y:S05]  /*8890*/  @!P0 BRA `(.L_x_184) ;  /* 0xfffffffc00f08947 */ /* 0x004fea000383ffff */
[----:B------:R-:W-:Y:S05]  /*88a0*/  BRA `(.L_x_185) ;  /* 0xffffffac00347947 */ /* 0x000fea000383ffff */
.L_x_62:
[----:B------:R-:W-:-:S07]  /*88b0*/  MOV R0, UR4 ;  /* 0x0000000400007c02 */ /* 0x000fce0008000f00 */
.L_x_186:
[----:B-1----:R1:W2:Y:S02]  /*88c0*/  SYNCS.PHASECHK.TRANS64.TRYWAIT P0, [R0+URZ], R3 ;  /* 0x00000003000075a7 */ /* 0x0022a400080011ff */
[----:B--2---:R-:W-:Y:S05]  /*88d0*/  @!P0 NANOSLEEP.SYNCS 0x989680 ;  /* 0x009896800000895d */ /* 0x004fea0003900000 */
[----:B------:R-:W2:Y:S02]  /*88e0*/  @!P0 SYNCS.PHASECHK.TRANS64 P0, [R0+URZ], R3 ;  /* 0x00000003000085a7 */ /* 0x000ea400080010ff */
[----:B--2---:R-:W-:Y:S05]  /*88f0*/  @!P0 BRA `(.L_x_186) ;  /* 0xfffffffc00f08947 */ /* 0x004fea000383ffff */
[----:B------:R-:W-:Y:S05]  /*8900*/  BRA `(.L_x_187) ;  /* 0xffffffac00407947 */ /* 0x000fea000383ffff */
.L_x_63:
[----:B------:R-:W-:-:S07]  /*8910*/  MOV R0, UR4 ;  /* 0x0000000400007c02 */ /* 0x000fce0008000f00 */
.L_x_188:
[----:B-1----:R1:W2:Y:S02]  /*8920*/  SYNCS.PHASECHK.TRANS64.TRYWAIT P0, [R0+URZ], R3 ;  /* 0x00000003000075a7 */ /* 0x0022a400080011ff */
[----:B--2---:R-:W-:Y:S05]  /*8930*/  @!P0 NANOSLEEP.SYNCS 0x989680 ;  /* 0x009896800000895d */ /* 0x004fea0003900000 */
[----:B------:R-:W2:Y:S02]  /*8940*/  @!P0 SYNCS.PHASECHK.TRANS64 P0, [R0+URZ], R3 ;  /* 0x00000003000085a7 */ /* 0x000ea400080010ff */
[----:B--2---:R-:W-:Y:S05]  /*8950*/  @!P0 BRA `(.L_x_188) ;  /* 0xfffffffc00f08947 */ /* 0x004fea000383ffff */
[----:B------:R-:W-:Y:S05]  /*8960*/  BRA `(.L_x_189) ;  /* 0xffffffac004c7947 */ /* 0x000fea000383ffff */
.L_x_64:
[----:B------:R-:W-:-:S07]  /*8970*/  MOV R0, UR4 ;  /* 0x0000000400007c02 */ /* 0x000fce0008000f00 */
.L_x_190:
[----:B-1----:R1:W2:Y:S02]  /*8980*/  SYNCS.PHASECHK.TRANS64.TRYWAIT P0, [R0+URZ], R3 ;  /* 0x00000003000075a7 */ /* 0x0022a400080011ff */
[----:B--2---:R-:W-:Y:S05]  /*8990*/  @!P0 NANOSLEEP.SYNCS 0x989680 ;  /* 0x009896800000895d */ /* 0x004fea0003900000 */
[----:B------:R-:W2:Y:S02]  /*89a0*/  @!P0 SYNCS.PHASECHK.TRANS64 P0, [R0+URZ], R3 ;  /* 0x00000003000085a7 */ /* 0x000ea400080010ff */
[----:B--2---:R-:W-:Y:S05]  /*89b0*/  @!P0 BRA `(.L_x_190) ;  /* 0xfffffffc00f08947 */ /* 0x004fea000383ffff */
[----:B------:R-:W-:Y:S05]  /*89c0*/  BRA `(.L_x_191) ;  /* 0xffffffac00587947 */ /* 0x000fea000383ffff */
.L_x_65:
[----:B------:R-:W-:-:S07]  /*89d0*/  MOV R0, UR4 ;  /* 0x0000000400007c02 */ /* 0x000fce0008000f00 */
.L_x_192:
[----:B-1----:R1:W2:Y:S02]  /*89e0*/  SYNCS.PHASECHK.TRANS64.TRYWAIT P0, [R0+URZ], R3 ;  /* 0x00000003000075a7 */ /* 0x0022a400080011ff */
[----:B--2---:R-:W-:Y:S05]  /*89f0*/  @!P0 NANOSLEEP.SYNCS 0x989680 ;  /* 0x009896800000895d */ /* 0x004fea0003900000 */
[----:B------:R-:W2:Y:S02]  /*8a00*/  @!P0 SYNCS.PHASECHK.TRANS64 P0, [R0+URZ], R3 ;  /* 0x00000003000085a7 */ /* 0x000ea400080010ff */
[----:B--2---:R-:W-:Y:S05]  /*8a10*/  @!P0 BRA `(.L_x_192) ;  /* 0xfffffffc00f08947 */ /* 0x004fea000383ffff */
[----:B------:R-:W-:Y:S05]  /*8a20*/  BRA `(.L_x_193) ;  /* 0xffffffac00647947 */ /* 0x000fea000383ffff */
.L_x_66:
[----:B------:R-:W-:-:S07]  /*8a30*/  MOV R0, UR4 ;  /* 0x0000000400007c02 */ /* 0x000fce0008000f00 */
.L_x_194:
[----:B-1----:R1:W2:Y:S02]  /*8a40*/  SYNCS.PHASECHK.TRANS64.TRYWAIT P0, [R0+URZ], R3 ;  /* 0x00000003000075a7 */ /* 0x0022a400080011ff */
[----:B--2---:R-:W-:Y:S05]  /*8a50*/  @!P0 NANOSLEEP.SYNCS 0x989680 ;  /* 0x009896800000895d */ /* 0x004fea0003900000 */
[----:B------:R-:W2:Y:S02]  /*8a60*/  @!P0 SYNCS.PHASECHK.TRANS64 P0, [R0+URZ], R3 ;  /* 0x00000003000085a7 */ /* 0x000ea400080010ff */
[----:B--2---:R-:W-:Y:S05]  /*8a70*/  @!P0 BRA `(.L_x_194) ;  /* 0xfffffffc00f08947 */ /* 0x004fea000383ffff */
[----:B------:R-:W-:Y:S05]  /*8a80*/  BRA `(.L_x_195) ;  /* 0xffffffac00707947 */ /* 0x000fea000383ffff */
.L_x_67:
[----:B------:R-:W-:-:S07]  /*8a90*/  MOV R0, UR4 ;  /* 0x0000000400007c02 */ /* 0x000fce0008000f00 */
.L_x_196:
[----:B-1----:R1:W2:Y:S02]  /*8aa0*/  SYNCS.PHASECHK.TRANS64.TRYWAIT P0, [R0+URZ], R3 ;  /* 0x00000003000075a7 */ /* 0x0022a400080011ff */
[----:B--2---:R-:W-:Y:S05]  /*8ab0*/  @!P0 NANOSLEEP.SYNCS 0x989680 ;  /* 0x009896800000895d */ /* 0x004fea0003900000 */
[----:B------:R-:W2:Y:S02]  /*8ac0*/  @!P0 SYNCS.PHASECHK.TRANS64 P0, [R0+URZ], R3 ;  /* 0x00000003000085a7 */ /* 0x000ea400080010ff */
[----:B--2---:R-:W-:Y:S05]  /*8ad0*/  @!P0 BRA `(.L_x_196) ;  /* 0xfffffffc00f08947 */ /* 0x004fea000383ffff */
[----:B------:R-:W-:Y:S05]  /*8ae0*/  BRA `(.L_x_197) ;  /* 0xffffffac007c7947 */ /* 0x000fea000383ffff */
.L_x_68:
[----:B------:R-:W-:-:S07]  /*8af0*/  MOV R0, UR4 ;  /* 0x0000000400007c02 */ /* 0x000fce0008000f00 */
.L_x_198:
[----:B-1----:R1:W2:Y:S02]  /*8b00*/  SYNCS.PHASECHK.TRANS64.TRYWAIT P0, [R0+URZ], R3 ;  /* 0x00000003000075a7 */ /* 0x0022a400080011ff */
[----:B--2---:R-:W-:Y:S05]  /*8b10*/  @!P0 NANOSLEEP.SYNCS 0x989680 ;  /* 0x009896800000895d */ /* 0x004fea0003900000 */
[----:B------:R-:W2:Y:S02]  /*8b20*/  @!P0 SYNCS.PHASECHK.TRANS64 P0, [R0+URZ], R3 ;  /* 0x00000003000085a7 */ /* 0x000ea400080010ff */
[----:B--2---:R-:W-:Y:S05]  /*8b30*/  @!P0 BRA `(.L_x_198) ;  /* 0xfffffffc00f08947 */ /* 0x004fea000383ffff */
[----:B------:R-:W-:Y:S05]  /*8b40*/  BRA `(.L_x_199) ;  /* 0xffffffac00887947 */ /* 0x000fea000383ffff */
.L_x_69:
[----:B------:R-:W-:-:S07]  /*8b50*/  MOV R0, UR4 ;  /* 0x0000000400007c02 */ /* 0x000fce0008000f00 */
.L_x_200:
[----:B-1----:R1:W2:Y:S02]  /*8b60*/  SYNCS.PHASECHK.TRANS64.TRYWAIT P0, [R0+URZ], R3 ;  /* 0x00000003000075a7 */ /* 0x0022a400080011ff */
[----:B--2---:R-:W-:Y:S05]  /*8b70*/  @!P0 NANOSLEEP.SYNCS 0x989680 ;  /* 0x009896800000895d */ /* 0x004fea0003900000 */
[----:B------:R-:W2:Y:S02]  /*8b80*/  @!P0 SYNCS.PHASECHK.TRANS64 P0, [R0+URZ], R3 ;  /* 0x00000003000085a7 */ /* 0x000ea400080010ff */
[----:B--2---:R-:W-:Y:S05]  /*8b90*/  @!P0 BRA `(.L_x_200) ;  /* 0xfffffffc00f08947 */ /* 0x004fea000383ffff */
[----:B------:R-:W-:Y:S05]  /*8ba0*/  BRA `(.L_x_201) ;  /* 0xffffffac00947947 */ /* 0x000fea000383ffff */
.L_x_70:
[----:B------:R-:W-:-:S07]  /*8bb0*/  MOV R0, UR4 ;  /* 0x0000000400007c02 */ /* 0x000fce0008000f00 */
.L_x_202:
[----:B-1----:R1:W2:Y:S02]  /*8bc0*/  SYNCS.PHASECHK.TRANS64.TRYWAIT P0, [R0+URZ], R3 ;  /* 0x00000003000075a7 */ /* 0x0022a400080011ff */
[----:B--2---:R-:W-:Y:S05]  /*8bd0*/  @!P0 NANOSLEEP.SYNCS 0x989680 ;  /* 0x009896800000895d */ /* 0x004fea0003900000 */
[----:B------:R-:W2:Y:S02]  /*8be0*/  @!P0 SYNCS.PHASECHK.TRANS64 P0, [R0+URZ], R3 ;  /* 0x00000003000085a7 */ /* 0x000ea400080010ff */
[----:B--2---:R-:W-:Y:S05]  /*8bf0*/  @!P0 BRA `(.L_x_202) ;  /* 0xfffffffc00f08947 */ /* 0x004fea000383ffff */
[----:B------:R-:W-:Y:S05]  /*8c00*/  BRA `(.L_x_203) ;  /* 0xffffffac00a07947 */ /* 0x000fea000383ffff */
.L_x_71:
[----:B------:R-:W-:-:S07]  /*8c10*/  MOV R0, UR4 ;  /* 0x0000000400007c02 */ /* 0x000fce0008000f00 */
.L_x_204:
[----:B-1----:R1:W2:Y:S02]  /*8c20*/  SYNCS.PHASECHK.TRANS64.TRYWAIT P0, [R0+URZ], R3 ;  /* 0x00000003000075a7 */ /* 0x0022a400080011ff */
[----:B--2---:R-:W-:Y:S05]  /*8c30*/  @!P0 NANOSLEEP.SYNCS 0x989680 ;  /* 0x009896800000895d */ /* 0x004fea0003900000 */
[----:B------:R-:W2:Y:S02]  /*8c40*/  @!P0 SYNCS.PHASECHK.TRANS64 P0, [R0+URZ], R3 ;  /* 0x00000003000085a7 */ /* 0x000ea400080010ff */
[----:B--2---:R-:W-:Y:S05]  /*8c50*/  @!P0 BRA `(.L_x_204) ;  /* 0xfffffffc00f08947 */ /* 0x004fea000383ffff */
[----:B------:R-:W-:Y:S05]  /*8c60*/  BRA `(.L_x_205) ;  /* 0xffffffac00ac7947 */ /* 0x000fea000383ffff */
.L_x_72:
[----:B------:R-:W-:-:S07]  /*8c70*/  MOV R0, UR4 ;  /* 0x0000000400007c02 */ /* 0x000fce0008000f00 */
.L_x_206:
[----:B-1----:R1:W2:Y:S02]  /*8c80*/  SYNCS.PHASECHK.TRANS64.TRYWAIT P0, [R0+URZ], R3 ;  /* 0x00000003000075a7 */ /* 0x0022a400080011ff */
[----:B--2---:R-:W-:Y:S05]  /*8c90*/  @!P0 NANOSLEEP.SYNCS 0x989680 ;  /* 0x009896800000895d */ /* 0x004fea0003900000 */
[----:B------:R-:W2:Y:S02]  /*8ca0*/  @!P0 SYNCS.PHASECHK.TRANS64 P0, [R0+URZ], R3 ;  /* 0x00000003000085a7 */ /* 0x000ea400080010ff */
[----:B--2---:R-:W-:Y:S05]  /*8cb0*/  @!P0 BRA `(.L_x_206) ;  /* 0xfffffffc00f08947 */ /* 0x004fea000383ffff */
[----:B------:R-:W-:Y:S05]  /*8cc0*/  BRA `(.L_x_207) ;  /* 0xffffffac00b87947 */ /* 0x000fea000383ffff */
.L_x_73:
[----:B------:R-:W-:-:S07]  /*8cd0*/  MOV R0, UR4 ;  /* 0x0000000400007c02 */ /* 0x000fce0008000f00 */
.L_x_208:
[----:B-1----:R1:W2:Y:S02]  /*8ce0*/  SYNCS.PHASECHK.TRANS64.TRYWAIT P0, [R0+URZ], R3 ;  /* 0x00000003000075a7 */ /* 0x0022a400080011ff */
[----:B--2---:R-:W-:Y:S05]  /*8cf0*/  @!P0 NANOSLEEP.SYNCS 0x989680 ;  /* 0x009896800000895d */ /* 0x004fea0003900000 */
[----:B------:R-:W2:Y:S02]  /*8d00*/  @!P0 SYNCS.PHASECHK.TRANS64 P0, [R0+URZ], R3 ;  /* 0x00000003000085a7 */ /* 0x000ea400080010ff */
[----:B--2---:R-:W-:Y:S05]  /*8d10*/  @!P0 BRA `(.L_x_208) ;  /* 0xfffffffc00f08947 */ /* 0x004fea000383ffff */
[----:B------:R-:W-:Y:S05]  /*8d20*/  BRA `(.L_x_209) ;  /* 0xffffffac00c47947 */ /* 0x000fea000383ffff */
.L_x_74:
[----:B------:R-:W-:-:S07]  /*8d30*/  MOV R0, UR4 ;  /* 0x0000000400007c02 */ /* 0x000fce0008000f00 */
.L_x_210:
[----:B-1----:R1:W2:Y:S02]  /*8d40*/  SYNCS.PHASECHK.TRANS64.TRYWAIT P0, [R0+URZ], R3 ;  /* 0x00000003000075a7 */ /* 0x0022a400080011ff */
[----:B--2---:R-:W-:Y:S05]  /*8d50*/  @!P0 NANOSLEEP.SYNCS 0x989680 ;  /* 0x009896800000895d */ /* 0x004fea0003900000 */
[----:B------:R-:W2:Y:S02]  /*8d60*/  @!P0 SYNCS.PHASECHK.TRANS64 P0, [R0+URZ], R3 ;  /* 0x00000003000085a7 */ /* 0x000ea400080010ff */
[----:B--2---:R-:W-:Y:S05]  /*8d70*/  @!P0 BRA `(.L_x_210) ;  /* 0xfffffffc00f08947 */ /* 0x004fea000383ffff */
[----:B------:R-:W-:Y:S05]  /*8d80*/  BRA `(.L_x_211) ;  /* 0xffffffac00d07947 */ /* 0x000fea000383ffff */
.L_x_75:
[----:B------:R-:W-:-:S07]  /*8d90*/  MOV R0, UR4 ;  /* 0x0000000400007c02 */ /* 0x000fce0008000f00 */
.L_x_212:
[----:B-1----:R1:W2:Y:S02]  /*8da0*/  SYNCS.PHASECHK.TRANS64.TRYWAIT P0, [R0+URZ], R3 ;  /* 0x00000003000075a7 */ /* 0x0022a400080011ff */
[----:B--2---:R-:W-:Y:S05]  /*8db0*/  @!P0 NANOSLEEP.SYNCS 0x989680 ;  /* 0x009896800000895d */ /* 0x004fea0003900000 */
[----:B------:R-:W2:Y:S02]  /*8dc0*/  @!P0 SYNCS.PHASECHK.TRANS64 P0, [R0+URZ], R3 ;  /* 0x00000003000085a7 */ /* 0x000ea400080010ff */
[----:B--2---:R-:W-:Y:S05]  /*8dd0*/  @!P0 BRA `(.L_x_212) ;  /* 0xfffffffc00f08947 */ /* 0x004fea000383ffff */
[----:B------:R-:W-:Y:S05]  /*8de0*/  BRA `(.L_x_213) ;  /* 0xffffffac00dc7947 */ /* 0x000fea000383ffff */
.L_x_76:
[----:B------:R-:W-:-:S07]  /*8df0*/  MOV R0, UR4 ;  /* 0x0000000400007c02 */ /* 0x000fce0008000f00 */
.L_x_214:
[----:B-1----:R1:W2:Y:S02]  /*8e00*/  SYNCS.PHASECHK.TRANS64.TRYWAIT P0, [R0+URZ], R3 ;  /* 0x00000003000075a7 */ /* 0x0022a400080011ff */
[----:B--2---:R-:W-:Y:S05]  /*8e10*/  @!P0 NANOSLEEP.SYNCS 0x989680 ;  /* 0x009896800000895d */ /* 0x004fea0003900000 */
[----:B------:R-:W2:Y:S02]  /*8e20*/  @!P0 SYNCS.PHASECHK.TRANS64 P0, [R0+URZ], R3 ;  /* 0x00000003000085a7 */ /* 0x000ea400080010ff */
[----:B--2---:R-:W-:Y:S05]  /*8e30*/  @!P0 BRA `(.L_x_214) ;  /* 0xfffffffc00f08947 */ /* 0x004fea000383ffff */
[----:B------:R-:W-:Y:S05]  /*8e40*/  BRA `(.L_x_215) ;  /* 0xffffffac00e87947 */ /* 0x000fea000383ffff */
.L_x_77:
[----:B------:R-:W-:-:S07]  /*8e50*/  MOV R0, UR4 ;  /* 0x0000000400007c02 */ /* 0x000fce0008000f00 */
.L_x_216:
[----:B-1----:R1:W2:Y:S02]  /*8e60*/  SYNCS.PHASECHK.TRANS64.TRYWAIT P0, [R0+URZ], R3 ;  /* 0x00000003000075a7 */ /* 0x0022a400080011ff */
[----:B--2---:R-:W-:Y:S05]  /*8e70*/  @!P0 NANOSLEEP.SYNCS 0x989680 ;  /* 0x009896800000895d */ /* 0x004fea0003900000 */
[----:B------:R-:W2:Y:S02]  /*8e80*/  @!P0 SYNCS.PHASECHK.TRANS64 P0, [R0+URZ], R3 ;  /* 0x00000003000085a7 */ /* 0x000ea400080010ff */
[----:B--2---:R-:W-:Y:S05]  /*8e90*/  @!P0 BRA `(.L_x_216) ;  /* 0xfffffffc00f08947 */ /* 0x004fea000383ffff */
[----:B------:R-:W-:Y:S05]  /*8ea0*/  BRA `(.L_x_217) ;  /* 0xffffffac00f47947 */ /* 0x000fea000383ffff */
.L_x_78:
[----:B------:R-:W-:-:S07]  /*8eb0*/  MOV R0, UR4 ;  /* 0x0000000400007c02 */ /* 0x000fce0008000f00 */
.L_x_218:
[----:B-1----:R1:W2:Y:S02]  /*8ec0*/  SYNCS.PHASECHK.TRANS64.TRYWAIT P0, [R0+URZ], R3 ;  /* 0x00000003000075a7 */ /* 0x0022a400080011ff */
[----:B--2---:R-:W-:Y:S05]  /*8ed0*/  @!P0 NANOSLEEP.SYNCS 0x989680 ;  /* 0x009896800000895d */ /* 0x004fea0003900000 */
[----:B------:R-:W2:Y:S02]  /*8ee0*/  @!P0 SYNCS.PHASECHK.TRANS64 P0, [R0+URZ], R3 ;  /* 0x00000003000085a7 */ /* 0x000ea400080010ff */
[----:B--2---:R-:W-:Y:S05]  /*8ef0*/  @!P0 BRA `(.L_x_218) ;  /* 0xfffffffc00f08947 */ /* 0x004fea000383ffff */
[----:B------:R-:W-:Y:S05]  /*8f00*/  BRA `(.L_x_219) ;  /* 0xffffffb000007947 */ /* 0x000fea000383ffff */
.L_x_81:
[----:B--2---:R2:W3:Y:S02]  /*8f10*/  SYNCS.PHASECHK.TRANS64.TRYWAIT P0, [R2+URZ+0x2c0], R4 ;  /* 0x0002c004020075a7 */ /* 0x0044e400080011ff */
[----:B---3--:R-:W-:Y:S05]  /*8f20*/  @!P0 NANOSLEEP.SYNCS 0x989680 ;  /* 0x009896800000895d */ /* 0x008fea0003900000 */
[----:B------:R-:W3:Y:S02]  /*8f30*/  @!P0 SYNCS.PHASECHK.TRANS64 P0, [R2+URZ+0x2c0], R4 ;  /* 0x0002c004020085a7 */ /* 0x000ee400080010ff */
[----:B---3--:R-:W-:Y:S05]  /*8f40*/  @!P0 BRA `(.L_x_81) ;  /* 0xfffffffc00f08947 */ /* 0x008fea000383ffff */
[----:B------:R-:W-:Y:S05]  /*8f50*/  BRA `(.L_x_220) ;  /* 0xffffffb0005c7947 */ /* 0x000fea000383ffff */
.L_x_82:
[----:B------:R-:W-:-:S07]  /*8f60*/  MOV R2, UR5 ;  /* 0x0000000500027c02 */ /* 0x000fce0008000f00 */
.L_x_221:
[----:B--2---:R2:W3:Y:S02]  /*8f70*/  SYNCS.PHASECHK.TRANS64.TRYWAIT P0, [R2+URZ+0x270], R5 ;  /* 0x00027005020075a7 */ /* 0x0044e400080011ff */
[----:B---3--:R-:W-:Y:S05]  /*8f80*/  @!P0 NANOSLEEP.SYNCS 0x989680 ;  /* 0x009896800000895d */ /* 0x008fea0003900000 */
[----:B------:R-:W3:Y:S02]  /*8f90*/  @!P0 SYNCS.PHASECHK.TRANS64 P0, [R2+URZ+0x270], R5 ;  /* 0x00027005020085a7 */ /* 0x000ee400080010ff */
[----:B---3--:R-:W-:Y:S05]  /*8fa0*/  @!P0 BRA `(.L_x_221) ;  /* 0xfffffffc00f08947 */ /* 0x008fea000383ffff */
[----:B------:R-:W-:Y:S05]  /*8fb0*/  BRA `(.L_x_222) ;  /* 0xffffffb0006c7947 */ /* 0x000fea000383ffff */
.L_x_83:
[----:B--2---:R2:W3:Y:S02]  /*8fc0*/  SYNCS.PHASECHK.TRANS64.TRYWAIT P1, [R2+URZ+0x260], R4 ;  /* 0x00026004020075a7 */ /* 0x0044e400080211ff */
[----:B---3--:R-:W-:Y:S05]  /*8fd0*/  @!P1 NANOSLEEP.SYNCS 0x989680 ;  /* 0x009896800000995d */ /* 0x008fea0003900000 */
[----:B------:R-:W3:Y:S02]  /*8fe0*/  @!P1 SYNCS.PHASECHK.TRANS64 P1, [R2+URZ+0x260], R4 ;  /* 0x00026004020095a7 */ /* 0x000ee400080210ff */
[----:B---3--:R-:W-:Y:S05]  /*8ff0*/  @!P1 BRA `(.L_x_83) ;  /* 0xfffffffc00f09947 */ /* 0x008fea000383ffff */
[----:B------:R-:W-:Y:S05]  /*9000*/  BRA `(.L_x_223) ;  /* 0xffffffb0009c7947 */ /* 0x000fea000383ffff */
.L_x_86:
[----:B------:R-:W-:-:S07]  /*9010*/  MOV R0, UR5 ;  /* 0x0000000500007c02 */ /* 0x000fce0008000f00 */
.L_x_224:
[----:B--2---:R2:W3:Y:S02]  /*9020*/  SYNCS.PHASECHK.TRANS64.TRYWAIT P0, [R0+URZ+0x270], R2 ;  /* 0x00027002000075a7 */ /* 0x0044e400080011ff */
[----:B---3--:R-:W-:Y:S05]  /*9030*/  @!P0 NANOSLEEP.SYNCS 0x989680 ;  /* 0x009896800000895d */ /* 0x008fea0003900000 */
[----:B------:R-:W3:Y:S02]  /*9040*/  @!P0 SYNCS.PHASECHK.TRANS64 P0, [R0+URZ+0x270], R2 ;  /* 0x00027002000085a7 */ /* 0x000ee400080010ff */
[----:B---3--:R-:W-:Y:S05]  /*9050*/  @!P0 BRA `(.L_x_224) ;  /* 0xfffffffc00f08947 */ /* 0x008fea000383ffff */
[----:B------:R-:W-:Y:S05]  /*9060*/  BRA `(.L_x_85) ;  /* 0xffffffb000f07947 */ /* 0x000fea000383ffff */
.L_x_95:
[----:B--2---:R-:W-:-:S04]  /*9070*/  MOV R5, UR4 ;  /* 0x0000000400057c02 */ /* 0x004fc80008000f00 */
[----:B------:R2:W3:Y:S03]  /*9080*/  SYNCS.PHASECHK.TRANS64.TRYWAIT P0, [R5+URZ+0x8], R6 ;  /* 0x00000806050075a7 */ /* 0x0004e600080011ff */
[----:B---3--:R-:W-:Y:S05]  /*9090*/  @!P0 NANOSLEEP.SYNCS 0x989680 ;  /* 0x009896800000895d */ /* 0x008fea0003900000 */
[----:B------:R-:W3:Y:S02]  /*90a0*/  @!P0 SYNCS.PHASECHK.TRANS64 P0, [R5+URZ+0x8], R6 ;  /* 0x00000806050085a7 */ /* 0x000ee400080010ff */
[----:B---3--:R-:W-:Y:S05]  /*90b0*/  @!P0 BRA `(.L_x_95) ;  /* 0xfffffffc00ec8947 */ /* 0x008fea000383ffff */
[----:B------:R-:W-:Y:S05]  /*90c0*/  BRA `(.L_x_94) ;  /* 0xffffffb400a47947 */ /* 0x000fea000383ffff */
.L_x_97:
[----:B------:R-:W-:Y:S01]  /*90d0*/  BSSY B0, `(.L_x_225) ;  /* 0x0000006000007945 */ /* 0x000fe20003800000 */
[----:B------:R-:W-:-:S07]  /*90e0*/  MOV R15, 0xffffffff ;  /* 0xffffffff000f7802 */ /* 0x000fce0000000f00 */
[----:B-12--5:R-:W-:Y:S05]  /*90f0*/  WARPSYNC.COLLECTIVE R15, `(.L_x_226) ;  /* 0x000000000f0c7348 */ /* 0x026fea0003c00000 */
[----:B------:R-:W-:Y:S02]  /*9100*/  ELECT P6, UR79, PT ;  /* 0x00000000004f782f */ /* 0x000fe400038c0000 */
[----:B------:R-:W-:Y:S01]  /*9110*/  MOV R14, UR79 ;  /* 0x0000004f000e7c02 */ /* 0x000fe20008000f00 */
[----:B-12--5:R-:W-:Y:S10]  /*9120*/  ENDCOLLECTIVE ;  /* 0x000000000000791b */ /* 0x026ff40003800000 */
.L_x_226:
[----:B------:R-:W-:Y:S05]  /*9130*/  BSYNC B0 ;  /* 0x0000000000007941 */ /* 0x000fea0003800000 */
.L_x_225:
[----:B------:R-:W-:Y:S01]  /*9140*/  PLOP3.LUT P0, PT, P6, PT, PT, 0x80, 0x8 ;  /* 0x000000000008781c */ /* 0x000fe2000370f070 */
[----:B------:R-:W-:-:S12]  /*9150*/  BRA `(.L_x_227) ;  /* 0xffffffb400d07947 */ /* 0x000fd8000383ffff */
.L_x_99:
[----:B--2---:R-:W-:-:S04]  /*9160*/  MOV R0, UR4 ;  /* 0x0000000400007c02 */ /* 0x004fc80008000f00 */
[----:B------:R2:W3:Y:S03]  /*9170*/  SYNCS.PHASECHK.TRANS64.TRYWAIT P0, [R0+URZ+0x8], R4 ;  /* 0x00000804000075a7 */ /* 0x0004e600080011ff */
[----:B---3--:R-:W-:Y:S05]  /*9180*/  @!P0 NANOSLEEP.SYNCS 0x989680 ;  /* 0x009896800000895d */ /* 0x008fea0003900000 */
[----:B------:R-:W3:Y:S02]  /*9190*/  @!P0 SYNCS.PHASECHK.TRANS64 P0, [R0+URZ+0x8], R4 ;  /* 0x00000804000085a7 */ /* 0x000ee400080010ff */
[----:B---3--:R-:W-:Y:S05]  /*91a0*/  @!P0 BRA `(.L_x_99) ;  /* 0xfffffffc00ec8947 */ /* 0x008fea000383ffff */
[----:B------:R-:W-:Y:S05]  /*91b0*/  BRA `(.L_x_98) ;  /* 0xffffffb400d47947 */ /* 0x000fea000383ffff */
.L_x_100:
[----:B--2---:R2:W3:Y:S02]  /*91c0*/  SYNCS.PHASECHK.TRANS64.TRYWAIT P0, [R0+URZ+0x260], R4 ;  /* 0x00026004000075a7 */ /* 0x0044e400080011ff */
[----:B---3--:R-:W-:Y:S05]  /*91d0*/  @!P0 NANOSLEEP.SYNCS 0x989680 ;  /* 0x009896800000895d */ /* 0x008fea0003900000 */
[----:B------:R-:W3:Y:S02]  /*91e0*/  @!P0 SYNCS.PHASECHK.TRANS64 P0, [R0+URZ+0x260], R4 ;  /* 0x00026004000085a7 */ /* 0x000ee400080010ff */
[----:B---3--:R-:W-:Y:S05]  /*91f0*/  @!P0 BRA `(.L_x_100) ;  /* 0xfffffffc00f08947 */ /* 0x008fea000383ffff */
[----:B------:R-:W-:Y:S05]  /*9200*/  BRA `(.L_x_228) ;  /* 0xffffffb800b07947 */ /* 0x000fea000383ffff */
.L_x_102:
[----:B------:R-:W-:-:S07]  /*9210*/  MOV R0, UR8 ;  /* 0x0000000800007c02 */ /* 0x000fce0008000f00 */
.L_x_229:
[----:B--2---:R2:W3:Y:S02]  /*9220*/  SYNCS.PHASECHK.TRANS64.TRYWAIT P0, [R0+URZ+0x2a0], R4 ;  /* 0x0002a004000075a7 */ /* 0x0044e400080011ff */
[----:B---3--:R-:W-:Y:S05]  /*9230*/  @!P0 NANOSLEEP.SYNCS 0x989680 ;  /* 0x009896800000895d */ /* 0x008fea0003900000 */
[----:B------:R-:W3:Y:S02]  /*9240*/  @!P0 SYNCS.PHASECHK.TRANS64 P0, [R0+URZ+0x2a0], R4 ;  /* 0x0002a004000085a7 */ /* 0x000ee400080010ff */
[----:B---3--:R-:W-:Y:S05]  /*9250*/  @!P0 BRA `(.L_x_229) ;  /* 0xfffffffc00f08947 */ /* 0x008fea000383ffff */
[----:B------:R-:W-:Y:S05]  /*9260*/  BRA `(.L_x_230) ;  /* 0xffffffb800fc7947 */ /* 0x000fea000383ffff */
.L_x_105:
[----:B------:R-:W-:Y:S07]  /*9270*/  MOV R0, UR7 ;  /* 0x0000000700007c02 */ /* 0x000fee0008000f00 */
.L_x_231:
[----:B--2---:R2:W3:Y:S02]  /*9280*/  SYNCS.PHASECHK.TRANS64.TRYWAIT P0, [R0+URZ], R4 ;  /* 0x00000004000075a7 */ /* 0x0044e400080011ff */
[----:B---3--:R-:W-:Y:S05]  /*9290*/  @!P0 NANOSLEEP.SYNCS 0x989680 ;  /* 0x009896800000895d */ /* 0x008fea0003900000 */
[----:B------:R-:W3:Y:S02]  /*92a0*/  @!P0 SYNCS.PHASECHK.TRANS64 P0, [R0+URZ], R4 ;  /* 0x00000004000085a7 */ /* 0x000ee400080010ff */
[----:B---3--:R-:W-:Y:S05]  /*92b0*/  @!P0 BRA `(.L_x_231) ;  /* 0xfffffffc00f08947 */ /* 0x008fea000383ffff */
[----:B------:R-:W-:Y:S05]  /*92c0*/  BRA `(.L_x_104) ;  /* 0xffffffbc00107947 */ /* 0x000fea000383ffff */
.L_x_109:
[----:B--2---:R-:W-:-:S07]  /*92d0*/  MOV R0, UR7 ;  /* 0x0000000700007c02 */ /* 0x004fce0008000f00 */
.L_x_232:
[----:B--2---:R2:W3:Y:S02]  /*92e0*/  SYNCS.PHASECHK.TRANS64.TRYWAIT P0, [R0+URZ], R2 ;  /* 0x00000002000075a7 */ /* 0x0044e400080011ff */
[----:B---3--:R-:W-:Y:S05]  /*92f0*/  @!P0 NANOSLEEP.SYNCS 0x989680 ;  /* 0x009896800000895d */ /* 0x008fea0003900000 */
[----:B------:R-:W3:Y:S02]  /*9300*/  @!P0 SYNCS.PHASECHK.TRANS64 P0, [R0+URZ], R2 ;  /* 0x00000002000085a7 */ /* 0x000ee400080010ff */
[----:B---3--:R-:W-:Y:S05]  /*9310*/  @!P0 BRA `(.L_x_232) ;  /* 0xfffffffc00f08947 */ /* 0x008fea000383ffff */
[----:B------:R-:W-:Y:S05]  /*9320*/  BRA `(.L_x_233) ;  /* 0xffffffbc00dc7947 */ /* 0x000fea000383ffff */
.L_x_110:
[----:B------:R-:W-:-:S07]  /*9330*/  MOV R0, UR7 ;  /* 0x0000000700007c02 */ /* 0x000fce0008000f00 */
.L_x_234:
[----:B-1----:R1:W2:Y:S02]  /*9340*/  SYNCS.PHASECHK.TRANS64.TRYWAIT P0, [R0+URZ], R3 ;  /* 0x00000003000075a7 */ /* 0x0022a400080011ff */
[----:B--2---:R-:W-:Y:S05]  /*9350*/  @!P0 NANOSLEEP.SYNCS 0x989680 ;  /* 0x009896800000895d */ /* 0x004fea0003900000 */
[----:B------:R-:W2:Y:S02]  /*9360*/  @!P0 SYNCS.PHASECHK.TRANS64 P0, [R0+URZ], R3 ;  /* 0x00000003000085a7 */ /* 0x000ea400080010ff */
[----:B--2---:R-:W-:Y:S05]  /*9370*/  @!P0 BRA `(.L_x_234) ;  /* 0xfffffffc00f08947 */ /* 0x004fea000383ffff */
[----:B------:R-:W-:Y:S05]  /*9380*/  BRA `(.L_x_235) ;  /* 0xffffffbc00e87947 */ /* 0x000fea000383ffff */
.L_x_111:
[----:B------:R-:W-:-:S07]  /*9390*/  MOV R0, UR7 ;  /* 0x0000000700007c02 */ /* 0x000fce0008000f00 */
.L_x_236:
[----:B-1----:R1:W2:Y:S02]  /*93a0*/  SYNCS.PHASECHK.TRANS64.TRYWAIT P0, [R0+URZ], R3 ;  /* 0x00000003000075a7 */ /* 0x0022a400080011ff */
[----:B--2---:R-:W-:Y:S05]  /*93b0*/  @!P0 NANOSLEEP.SYNCS 0x989680 ;  /* 0x009896800000895d */ /* 0x004fea0003900000 */
[----:B------:R-:W2:Y:S02]  /*93c0*/  @!P0 SYNCS.PHASECHK.TRANS64 P0, [R0+URZ], R3 ;  /* 0x00000003000085a7 */ /* 0x000ea400080010ff */
[----:B--2---:R-:W-:Y:S05]  /*93d0*/  @!P0 BRA `(.L_x_236) ;  /* 0xfffffffc00f08947 */ /* 0x004fea000383ffff */
[----:B------:R-:W-:Y:S05]  /*93e0*/  BRA `(.L_x_237) ;  /* 0xffffffbc00f47947 */ /* 0x000fea000383ffff */
.L_x_114:
[----:B------:R-:W-:-:S07]  /*93f0*/  MOV R0, UR6 ;  /* 0x0000000600007c02 */ /* 0x000fce0008000f00 */
.L_x_238:
[----:B-1----:R1:W2:Y:S02]  /*9400*/  SYNCS.PHASECHK.TRANS64.TRYWAIT P1, [R0+URZ+0x2e0], R2 ;  /* 0x0002e002000075a7 */ /* 0x0022a400080211ff */
[----:B--2---:R-:W-:Y:S05]  /*9410*/  @!P1 NANOSLEEP.SYNCS 0x989680 ;  /* 0x009896800000995d */ /* 0x004fea0003900000 */
[----:B------:R-:W2:Y:S02]  /*9420*/  @!P1 SYNCS.PHASECHK.TRANS64 P1, [R0+URZ+0x2e0], R2 ;  /* 0x0002e002000095a7 */ /* 0x000ea400080210ff */
[----:B--2---:R-:W-:Y:S05]  /*9430*/  @!P1 BRA `(.L_x_238) ;  /* 0xfffffffc00f09947 */ /* 0x004fea000383ffff */
[----:B------:R-:W-:Y:S05]  /*9440*/  BRA `(.L_x_239) ;  /* 0xffffffc000407947 */ /* 0x000fea000383ffff */
.L_x_119:
[----:B---3--:R3:W4:Y:S02]  /*9450*/  SYNCS.PHASECHK.TRANS64.TRYWAIT P0, [R7+URZ+0x260], R0 ;  /* 0x00026000070075a7 */ /* 0x00872400080011ff */
[----:B----4-:R-:W-:Y:S05]  /*9460*/  @!P0 NANOSLEEP.SYNCS 0x989680 ;  /* 0x009896800000895d */ /* 0x010fea0003900000 */
[----:B------:R-:W4:Y:S02]  /*9470*/  @!P0 SYNCS.PHASECHK.TRANS64 P0, [R7+URZ+0x260], R0 ;  /* 0x00026000070085a7 */ /* 0x000f2400080010ff */
[----:B----4-:R-:W-:Y:S05]  /*9480*/  @!P0 BRA `(.L_x_119) ;  /* 0xfffffffc00f08947 */ /* 0x010fea000383ffff */
[----:B------:R-:W-:Y:S05]  /*9490*/  BRA `(.L_x_240) ;  /* 0xffffffc400587947 */ /* 0x000fea000383ffff */
.L_x_122:
[----:B-1----:R-:W-:Y:S07]  /*94a0*/  MOV R0, UR19 ;  /* 0x0000001300007c02 */ /* 0x002fee0008000f00 */
.L_x_241:
[----:B-1----:R1:W3:Y:S02]  /*94b0*/  SYNCS.PHASECHK.TRANS64.TRYWAIT P2, [R0+URZ+0x258], R7 ;  /* 0x00025807000075a7 */ /* 0x0022e400080411ff */
[----:B---3--:R-:W-:Y:S05]  /*94c0*/  @!P2 NANOSLEEP.SYNCS 0x989680 ;  /* 0x009896800000a95d */ /* 0x008fea0003900000 */
[----:B------:R-:W3:Y:S02]  /*94d0*/  @!P2 SYNCS.PHASECHK.TRANS64 P2, [R0+URZ+0x258], R7 ;  /* 0x000258070000a5a7 */ /* 0x000ee400080410ff */
[----:B---3--:R-:W-:Y:S05]  /*94e0*/  @!P2 BRA `(.L_x_241) ;  /* 0xfffffffc00f0a947 */ /* 0x008fea000383ffff */
[----:B------:R-:W-:Y:S05]  /*94f0*/  BRA `(.L_x_121) ;  /* 0xffffffc800a07947 */ /* 0x000fea000383ffff */
.L_x_125:
[----:B-1----:R-:W-:Y:S07]  /*9500*/  MOV R0, UR19 ;  /* 0x0000001300007c02 */ /* 0x002fee0008000f00 */
.L_x_242:
[----:B-1----:R1:W3:Y:S02]  /*9510*/  SYNCS.PHASECHK.TRANS64.TRYWAIT P0, [R0+URZ+0x248], R6 ;  /* 0x00024806000075a7 */ /* 0x0022e400080011ff */
[----:B---3--:R-:W-:Y:S05]  /*9520*/  @!P0 NANOSLEEP.SYNCS 0x989680 ;  /* 0x009896800000895d */ /* 0x008fea0003900000 */
[----:B------:R-:W3:Y:S02]  /*9530*/  @!P0 SYNCS.PHASECHK.TRANS64 P0, [R0+URZ+0x248], R6 ;  /* 0x00024806000085a7 */ /* 0x000ee400080010ff */
[----:B---3--:R-:W-:Y:S05]  /*9540*/  @!P0 BRA `(.L_x_242) ;  /* 0xfffffffc00f08947 */ /* 0x008fea000383ffff */
[----:B------:R-:W-:Y:S05]  /*9550*/  BRA `(.L_x_243) ;  /* 0xffffffc800ec7947 */ /* 0x000fea000383ffff */
.L_x_128:
[----:B--2---:R2:W4:Y:S02]  /*9560*/  SYNCS.PHASECHK.TRANS64.TRYWAIT P0, [R3+URZ+0x260], R0 ;  /* 0x00026000030075a7 */ /* 0x00452400080011ff */
[----:B----4-:R-:W-:Y:S05]  /*9570*/  @!P0 NANOSLEEP.SYNCS 0x989680 ;  /* 0x009896800000895d */ /* 0x010fea0003900000 */
[----:B------:R-:W4:Y:S02]  /*9580*/  @!P0 SYNCS.PHASECHK.TRANS64 P0, [R3+URZ+0x260], R0 ;  /* 0x00026000030085a7 */ /* 0x000f2400080010ff */
[----:B----4-:R-:W-:Y:S05]  /*9590*/  @!P0 BRA `(.L_x_128) ;  /* 0xfffffffc00f08947 */ /* 0x010fea000383ffff */
[----:B------:R-:W-:Y:S05]  /*95a0*/  BRA `(.L_x_244) ;  /* 0xffffffd0003c7947 */ /* 0x000fea000383ffff */
.L_x_139:
[----:B-1----:R-:W-:Y:S04]  /*95b0*/  MOV R0, UR57 ;  /* 0x0000003900007c02 */ /* 0x002fe80008000f00 */
[----:B------:R1:W2:Y:S03]  /*95c0*/  SYNCS.PHASECHK.TRANS64.TRYWAIT P1, [R0+URZ+0x240], R3 ;  /* 0x00024003000075a7 */ /* 0x0002a600080211ff */
[----:B--2---:R-:W-:Y:S05]  /*95d0*/  @!P1 NANOSLEEP.SYNCS 0x989680 ;  /* 0x009896800000995d */ /* 0x004fea0003900000 */
[----:B------:R-:W2:Y:S02]  /*95e0*/  @!P1 SYNCS.PHASECHK.TRANS64 P1, [R0+URZ+0x240], R3 ;  /* 0x00024003000095a7 */ /* 0x000ea400080210ff */
[----:B--2---:R-:W-:Y:S05]  /*95f0*/  @!P1 BRA `(.L_x_139) ;  /* 0xfffffffc00ec9947 */ /* 0x004fea000383ffff */
[----:B------:R-:W-:Y:S05]  /*9600*/  BRA `(.L_x_138) ;  /* 0xffffffdc004c7947 */ /* 0x000fea000383ffff */
.L_x_141:
[----:B------:R1:W1:Y:S02]  /*9610*/  SYNCS.PHASECHK.TRANS64.TRYWAIT P1, [R82+URZ+0x280], R4 ;  /* 0x00028004520075a7 */ /* 0x00026400080211ff */
[----:B-1----:R-:W-:Y:S05]  /*9620*/  @!P1 NANOSLEEP.SYNCS 0x989680 ;  /* 0x009896800000995d */ /* 0x002fea0003900000 */
[----:B------:R-:W1:Y:S02]  /*9630*/  @!P1 SYNCS.PHASECHK.TRANS64 P1, [R82+URZ+0x280], R4 ;  /* 0x00028004520095a7 */ /* 0x000e6400080210ff */
[----:B-1----:R-:W-:Y:S05]  /*9640*/  @!P1 BRA `(.L_x_141) ;  /* 0xfffffffc00f09947 */ /* 0x002fea000383ffff */
[----:B------:R-:W-:Y:S05]  /*9650*/  BRA `(.L_x_140) ;  /* 0xffffffdc00887947 */ /* 0x000fea000383ffff */
        .weak           $__internal_0_$__cuda_sm10x_tcgen05_guardrail_trap_col_being_dealloced_not_returned_by_alloc
        .type           $__internal_0_$__cuda_sm10x_tcgen05_guardrail_trap_col_being_dealloced_not_returned_by_alloc,@function
        .size           $__internal_0_$__cuda_sm10x_tcgen05_guardrail_trap_col_being_dealloced_not_returned_by_alloc,($__internal_1_$__cuda_sm10x_tcgen05_guardrail_trap_phase_invalid_during_alloc - $__internal_0_$__cuda_sm10x_tcgen05_guardrail_trap_col_being_dealloced_not_returned_by_alloc)
$__internal_0_$__cuda_sm10x_tcgen05_guardrail_trap_col_being_dealloced_not_returned_by_alloc:
[----:B------:R-:W-:Y:S05]  /*9660*/  BPT.TRAP 0x1 ;  /* 0x000000040000795c */ /* 0x000fea0000300000 */
[----:B------:R-:W-:-:S04]  /*9670*/  HFMA2 R3, -RZ, RZ, 0, 0 ;  /* 0x00000000ff037431 */ /* 0x000fc800000001ff */
[----:B------:R-:W-:Y:S05]  /*9680*/  RET.REL.NODEC R2 `(_ZN7cutlass13device_kernelINS_4gemm6kernel13GemmUniversalIN4cute5tupleIJiiiiEEENS1_10collective13CollectiveMmaINS1_35MainloopSm100TmaUmmaWarpSpecializedILi36ELi2ELi4ENS5_IJNS4_1CILi2EEENSA_ILi4EEENSA_ILi1EEEEEEEENS5_IJNSA_ILi128EEENSA_ILi64EEESH_EEENS_12float_e4m3_tENS5_IJlSD_lEEESJ_SK_NS4_8TiledMMAINS4_8MMA_AtomIJNS4_10MMA_TraitsINS4_25SM100_MMA_F8F6F4_2x1SM_SSEJSJ_SJ_fSG_SH_NS4_17integral_constantINS4_4UMMA5MajorELSR_0EEESS_NSP_INSQ_7ScaleInELST_0EEESU_EEEEEENS4_6LayoutINS5_IJSD_SD_SD_EEENS5_IJNSA_ILi0EEESZ_SZ_EEEEENS5_IJNS4_10UnderscoreES12_S12_EEEEENS4_28SM100_TMA_2SM_LOAD_MULTICASTENS4_14ComposedLayoutINS4_7SwizzleILi2ELi4ELi3EEENS4_18smem_ptr_flag_bitsILi8EEENSX_INS5_IJNSA_ILi8EEESH_EEENS5_IJSH_SD_EEEEEEEvNS4_8identityENS4_18SM100_TMA_2SM_LOADES1F_vS1G_EENS_8epilogue10collective18CollectiveEpilogueINS1J_23Sm100TmaWarpSpecializedILi1ELi1ELi32ELb0ELb0EEEJNS5_IJSH_SH_SH_EEENS5_IJNSX_ISH_SD_EES1P_EEESJ_SK_SJ_SK_NS1J_6fusion15FusionCallbacksIS1N_NS1R_17LinearCombinationISJ_fSJ_fLNS_15FloatRoundStyleE2EEES1O_S1Q_JEEENS4_5SM1004TMEM4LOAD26SM100_TMEM_LOAD_32dp32b32xENS4_13SM90_TMA_LOADES1F_NS4_39AutoVectorizingCopyWithAssumedAlignmentILi128EEENS4_14SM90_TMA_STOREES1F_S23_S23_EEEvvEEEEvNT_6ParamsE) ;  /* 0xffffff68025c7950 */ /* 0x000fea0003c3ffff */
        .weak           $__internal_1_$__cuda_sm10x_tcgen05_guardrail_trap_phase_invalid_during_alloc
        .type           $__internal_1_$__cuda_sm10x_tcgen05_guardrail_trap_phase_invalid_during_alloc,@function
        .size           $__internal_1_$__cuda_sm10x_tcgen05_guardrail_trap_phase_invalid_during_alloc,($__internal_2_$__cuda_sm10x_tcgen05_guardrail_trap_unallocated_columns_being_dealloced - $__internal_1_$__cuda_sm10x_tcgen05_guardrail_trap_phase_invalid_during_alloc)
$__internal_1_$__cuda_sm10x_tcgen05_guardrail_trap_phase_invalid_during_alloc:
[----:B------:R-:W-:Y:S05]  /*9690*/  BPT.TRAP 0x1 ;  /* 0x000000040000795c */ /* 0x000fea0000300000 */
[----:B------:R-:W-:-:S04]  /*96a0*/  MOV R5, 0x0 ;  /* 0x0000000000057802 */ /* 0x000fc80000000f00 */
[----:B------:R-:W-:Y:S05]  /*96b0*/  RET.REL.NODEC R4 `(_ZN7cutlass13device_kernelINS_4gemm6kernel13GemmUniversalIN4cute5tupleIJiiiiEEENS1_10collective13CollectiveMmaINS1_35MainloopSm100TmaUmmaWarpSpecializedILi36ELi2ELi4ENS5_IJNS4_1CILi2EEENSA_ILi4EEENSA_ILi1EEEEEEEENS5_IJNSA_ILi128EEENSA_ILi64EEESH_EEENS_12float_e4m3_tENS5_IJlSD_lEEESJ_SK_NS4_8TiledMMAINS4_8MMA_AtomIJNS4_10MMA_TraitsINS4_25SM100_MMA_F8F6F4_2x1SM_SSEJSJ_SJ_fSG_SH_NS4_17integral_constantINS4_4UMMA5MajorELSR_0EEESS_NSP_INSQ_7ScaleInELST_0EEESU_EEEEEENS4_6LayoutINS5_IJSD_SD_SD_EEENS5_IJNSA_ILi0EEESZ_SZ_EEEEENS5_IJNS4_10UnderscoreES12_S12_EEEEENS4_28SM100_TMA_2SM_LOAD_MULTICASTENS4_14ComposedLayoutINS4_7SwizzleILi2ELi4ELi3EEENS4_18smem_ptr_flag_bitsILi8EEENSX_INS5_IJNSA_ILi8EEESH_EEENS5_IJSH_SD_EEEEEEEvNS4_8identityENS4_18SM100_TMA_2SM_LOADES1F_vS1G_EENS_8epilogue10collective18CollectiveEpilogueINS1J_23Sm100TmaWarpSpecializedILi1ELi1ELi32ELb0ELb0EEEJNS5_IJSH_SH_SH_EEENS5_IJNSX_ISH_SD_EES1P_EEESJ_SK_SJ_SK_NS1J_6fusion15FusionCallbacksIS1N_NS1R_17LinearCombinationISJ_fSJ_fLNS_15FloatRoundStyleE2EEES1O_S1Q_JEEENS4_5SM1004TMEM4LOAD26SM100_TMEM_LOAD_32dp32b32xENS4_13SM90_TMA_LOADES1F_NS4_39AutoVectorizingCopyWithAssumedAlignmentILi128EEENS4_14SM90_TMA_STOREES1F_S23_S23_EEEvvEEEEvNT_6ParamsE) ;  /* 0xffffff6804507950 */ /* 0x000fea0003c3ffff */
        .weak           $__internal_2_$__cuda_sm10x_tcgen05_guardrail_trap_unallocated_columns_being_dealloced
        .type           $__internal_2_$__cuda_sm10x_tcgen05_guardrail_trap_unallocated_columns_being_dealloced,@function
        .size           $__internal_2_$__cuda_sm10x_tcgen05_guardrail_trap_unallocated_columns_being_dealloced,(.L_x_246 - $__internal_2_$__cuda_sm10x_tcgen05_guardrail_trap_unallocated_columns_being_dealloced)
$__internal_2_$__cuda_sm10x_tcgen05_guardrail_trap_unallocated_columns_being_dealloced:
[----:B------:R-:W-:Y:S05]  /*96c0*/  BPT.TRAP 0x1 ;  /* 0x000000040000795c */ /* 0x000fea0000300000 */
[----:B------:R-:W-:-:S04]  /*96d0*/  HFMA2 R3, -RZ, RZ, 0, 0 ;  /* 0x00000000ff037431 */ /* 0x000fc800000001ff */
[----:B------:R-:W-:Y:S05]  /*96e0*/  RET.REL.NODEC R2 `(_ZN7cutlass13device_kernelINS_4gemm6kernel13GemmUniversalIN4cute5tupleIJiiiiEEENS1_10collective13CollectiveMmaINS1_35MainloopSm100TmaUmmaWarpSpecializedILi36ELi2ELi4ENS5_IJNS4_1CILi2EEENSA_ILi4EEENSA_ILi1EEEEEEEENS5_IJNSA_ILi128EEENSA_ILi64EEESH_EEENS_12float_e4m3_tENS5_IJlSD_lEEESJ_SK_NS4_8TiledMMAINS4_8MMA_AtomIJNS4_10MMA_TraitsINS4_25SM100_MMA_F8F6F4_2x1SM_SSEJSJ_SJ_fSG_SH_NS4_17integral_constantINS4_4UMMA5MajorELSR_0EEESS_NSP_INSQ_7ScaleInELST_0EEESU_EEEEEENS4_6LayoutINS5_IJSD_SD_SD_EEENS5_IJNSA_ILi0EEESZ_SZ_EEEEENS5_IJNS4_10UnderscoreES12_S12_EEEEENS4_28SM100_TMA_2SM_LOAD_MULTICASTENS4_14ComposedLayoutINS4_7SwizzleILi2ELi4ELi3EEENS4_18smem_ptr_flag_bitsILi8EEENSX_INS5_IJNSA_ILi8EEESH_EEENS5_IJSH_SD_EEEEEEEvNS4_8identityENS4_18SM100_TMA_2SM_LOADES1F_vS1G_EENS_8epilogue10collective18CollectiveEpilogueINS1J_23Sm100TmaWarpSpecializedILi1ELi1ELi32ELb0ELb0EEEJNS5_IJSH_SH_SH_EEENS5_IJNSX_ISH_SD_EES1P_EEESJ_SK_SJ_SK_NS1J_6fusion15FusionCallbacksIS1N_NS1R_17LinearCombinationISJ_fSJ_fLNS_15FloatRoundStyleE2EEES1O_S1Q_JEEENS4_5SM1004TMEM4LOAD26SM100_TMEM_LOAD_32dp32b32xENS4_13SM90_TMA_LOADES1F_NS4_39AutoVectorizingCopyWithAssumedAlignmentILi128EEENS4_14SM90_TMA_STOREES1F_S23_S23_EEEvvEEEEvNT_6ParamsE) ;  /* 0xffffff6802447950 */ /* 0x000fea0003c3ffff */
.L_x_245:
[----:B------:R-:W-:-:S00]  /*96f0*/  BRA `(.L_x_245) ;  /* 0xfffffffc00fc7947 */ /* 0x000fc0000383ffff */
[----:B------:R-:W-:-:S00]  /*9700*/  NOP ;  /* 0x0000000000007918 */ /* 0x000fc00000000000 */
[----:B------:R-:W-:-:S00]  /*9710*/  NOP ;  /* 0x0000000000007918 */ /* 0x000fc00000000000 */
[----:B------:R-:W-:-:S00]  /*9720*/  NOP ;  /* 0x0000000000007918 */ /* 0x000fc00000000000 */
[----:B------:R-:W-:-:S00]  /*9730*/  NOP ;  /* 0x0000000000007918 */ /* 0x000fc00000000000 */
[----:B------:R-:W-:-:S00]  /*9740*/  NOP ;  /* 0x0000000000007918 */ /* 0x000fc00000000000 */
[----:B------:R-:W-:-:S00]  /*9750*/  NOP ;  /* 0x0000000000007918 */ /* 0x000fc00000000000 */
[----:B------:R-:W-:-:S00]  /*9760*/  NOP ;  /* 0x0000000000007918 */ /* 0x000fc00000000000 */
[----:B------:R-:W-:-:S00]  /*9770*/  NOP ;  /* 0x0000000000007918 */ /* 0x000fc00000000000 */
.L_x_246:


//--------------------- .nv.global.init           --------------------------
	.section	.nv.global.init,"aw",@progbits
.nv.global.init:
	.type		$str$27,@object
	.size		$str$27,($str$28 - $str$27)
$str$27:
        /*0000*/ 	.byte	0x28, 0x61, 0x64, 0x64, 0x72, 0x65, 0x73, 0x73, 0x20, 0x26, 0x20, 0x6d, 0x61, 0x73, 0x6b, 0x29
        /*0010*/ 	.byte	0x20, 0x3d, 0x3d, 0x20, 0x30, 0x00
	.type		$str$28,@object
	.size		$str$28,($str$26 - $str$28)
$str$28:
        /*0016*/ 	.byte	0x2f, 0x74, 0x6d, 0x70, 0x2f, 0x63, 0x75, 0x74, 0x6c, 0x61, 0x73, 0x73, 0x5f, 0x73, 0x77, 0x65
        /*0026*/ 	.byte	0x65, 0x70, 0x5f, 0x73, 0x72, 0x63, 0x2f, 0x69, 0x6e, 0x63, 0x6c, 0x75, 0x64, 0x65, 0x2f, 0x63
        /*0036*/ 	.byte	0x75, 0x74, 0x65, 0x2f, 0x70, 0x6f, 0x69, 0x6e, 0x74, 0x65, 0x72, 0x5f, 0x66, 0x6c, 0x61, 0x67
        /*0046*/ 	.byte	0x67, 0x65, 0x64, 0x2e, 0x68, 0x70, 0x70, 0x00
	.type		$str$26,@object
	.size		$str$26,($str$25 - $str$26)
$str$26:
        /*004e*/ 	.byte	0x2f, 0x74, 0x6d, 0x70, 0x2f, 0x63, 0x75, 0x74, 0x6c, 0x61, 0x73, 0x73, 0x5f, 0x73, 0x77, 0x65
        /*005e*/ 	.byte	0x65, 0x70, 0x5f, 0x73, 0x72, 0x63, 0x2f, 0x69, 0x6e, 0x63, 0x6c, 0x75, 0x64, 0x65, 0x2f, 0x63
        /*006e*/ 	.byte	0x75, 0x74, 0x65, 0x2f, 0x61, 0x74, 0x6f, 0x6d, 0x2f, 0x63, 0x6f, 0x70, 0x79, 0x5f, 0x74, 0x72
        /*007e*/ 	.byte	0x61, 0x69, 0x74, 0x73, 0x5f, 0x73, 0x6d, 0x31, 0x30, 0x30, 0x2e, 0x68, 0x70, 0x70, 0x00
	.type		$str$25,@object
	.size		$str$25,(__unnamed_1 - $str$25)
$str$25:
        /*008d*/ 	.byte	0x28, 0x28, 0x75, 0x69, 0x6e, 0x74, 0x33, 0x32, 0x5f, 0x74, 0x28, 0x74, 0x68, 0x72, 0x65, 0x61
        /*009d*/ 	.byte	0x64, 0x49, 0x64, 0x78, 0x2e, 0x78, 0x29, 0x20, 0x2f, 0x20, 0x33, 0x32, 0x29, 0x20, 0x25, 0x20
        /*00ad*/ 	.byte	0x34, 0x29, 0x20, 0x3d, 0x3d, 0x20, 0x28, 0x28, 0x28, 0x74, 0x6d, 0x65, 0x6d, 0x5f, 0x61, 0x64
        /*00bd*/ 	.byte	0x64, 0x72, 0x20, 0x3e, 0x3e, 0x20, 0x31, 0x36, 0x29, 0x20, 0x2f, 0x20, 0x33, 0x32, 0x29, 0x20
        /*00cd*/ 	.byte	0x25, 0x20, 0x34, 0x29, 0x00
	.type		__unnamed_1,@object
	.size		__unnamed_1,(__unnamed_2 - __unnamed_1)
__unnamed_1:
        /*00d2*/ 	.byte	0x61, 0x75, 0x74, 0x6f, 0x20, 0x63, 0x75, 0x74, 0x65, 0x3a, 0x3a, 0x61, 0x73, 0x5f, 0x70, 0x6f
        /* <DEDUP_REMOVED lines=24> */
        /*0262*/ 	.byte	0x3c, 0x34, 0x30, 0x39, 0x36, 0x3e, 0x3e, 0x3e, 0x3e, 0x5d, 0x00
	.type		__unnamed_2,@object
	.size		__unnamed_2,(.L_2 - __unnamed_2)
__unnamed_2:
        /* <DEDUP_REMOVED lines=40> */
        /*04ed*/ 	.byte	0x74, 0x65, 0x3a, 0x3a, 0x43, 0x3c, 0x30, 0x3e, 0x3e, 0x3e, 0x3e, 0x5d, 0x00
.L_2:


//--------------------- .nv.shared._ZN7cutlass13device_kernelINS_4gemm6kernel13GemmUniversalIN4cute5tupleIJiiiiEEENS1_10collective13CollectiveMmaINS1_35MainloopSm100TmaUmmaWarpSpecializedILi36ELi2ELi4ENS5_IJNS4_1CILi2EEENSA_ILi4EEENSA_ILi1EEEEEEEENS5_IJNSA_ILi128EEENSA_ILi64EEESH_EEENS_12float_e4m3_tENS5_IJlSD_lEEESJ_SK_NS4_8TiledMMAINS4_8MMA_AtomIJNS4_10MMA_TraitsINS4_25SM100_MMA_F8F6F4_2x1SM_SSEJSJ_SJ_fSG_SH_NS4_17integral_constantINS4_4UMMA5MajorELSR_0EEESS_NSP_INSQ_7ScaleInELST_0EEESU_EEEEEENS4_6LayoutINS5_IJSD_SD_SD_EEENS5_IJNSA_ILi0EEESZ_SZ_EEEEENS5_IJNS4_10UnderscoreES12_S12_EEEEENS4_28SM100_TMA_2SM_LOAD_MULTICASTENS4_14ComposedLayoutINS4_7SwizzleILi2ELi4ELi3EEENS4_18smem_ptr_flag_bitsILi8EEENSX_INS5_IJNSA_ILi8EEESH_EEENS5_IJSH_SD_EEEEEEEvNS4_8identityENS4_18SM100_TMA_2SM_LOADES1F_vS1G_EENS_8epilogue10collective18CollectiveEpilogueINS1J_23Sm100TmaWarpSpecializedILi1ELi1ELi32ELb0ELb0EEEJNS5_IJSH_SH_SH_EEENS5_IJNSX_ISH_SD_EES1P_EEESJ_SK_SJ_SK_NS1J_6fusion15FusionCallbacksIS1N_NS1R_17LinearCombinationISJ_fSJ_fLNS_15FloatRoundStyleE2EEES1O_S1Q_JEEENS4_5SM1004TMEM4LOAD26SM100_TMEM_LOAD_32dp32b32xENS4_13SM90_TMA_LOADES1F_NS4_39AutoVectorizingCopyWithAssumedAlignmentILi128EEENS4_14SM90_TMA_STOREES1F_S23_S23_EEEvvEEEEvNT_6ParamsE --------------------------
	.section	.nv.shared._ZN7cutlass13device_kernelINS_4gemm6kernel13GemmUniversalIN4cute5tupleIJiiiiEEENS1_10collective13CollectiveMmaINS1_35MainloopSm100TmaUmmaWarpSpecializedILi36ELi2ELi4ENS5_IJNS4_1CILi2EEENSA_ILi4EEENSA_ILi1EEEEEEEENS5_IJNSA_ILi128EEENSA_ILi64EEESH_EEENS_12float_e4m3_tENS5_IJlSD_lEEESJ_SK_NS4_8TiledMMAINS4_8MMA_AtomIJNS4_10MMA_TraitsINS4_25SM100_MMA_F8F6F4_2x1SM_SSEJSJ_SJ_fSG_SH_NS4_17integral_constantINS4_4UMMA5MajorELSR_0EEESS_NSP_INSQ_7ScaleInELST_0EEESU_EEEEEENS4_6LayoutINS5_IJSD_SD_SD_EEENS5_IJNSA_ILi0EEESZ_SZ_EEEEENS5_IJNS4_10UnderscoreES12_S12_EEEEENS4_28SM100_TMA_2SM_LOAD_MULTICASTENS4_14ComposedLayoutINS4_7SwizzleILi2ELi4ELi3EEENS4_18smem_ptr_flag_bitsILi8EEENSX_INS5_IJNSA_ILi8EEESH_EEENS5_IJSH_SD_EEEEEEEvNS4_8identityENS4_18SM100_TMA_2SM_LOADES1F_vS1G_EENS_8epilogue10collective18CollectiveEpilogueINS1J_23Sm100TmaWarpSpecializedILi1ELi1ELi32ELb0ELb0EEEJNS5_IJSH_SH_SH_EEENS5_IJNSX_ISH_SD_EES1P_EEESJ_SK_SJ_SK_NS1J_6fusion15FusionCallbacksIS1N_NS1R_17LinearCombinationISJ_fSJ_fLNS_15FloatRoundStyleE2EEES1O_S1Q_JEEENS4_5SM1004TMEM4LOAD26SM100_TMEM_LOAD_32dp32b32xENS4_13SM90_TMA_LOADES1F_NS4_39AutoVectorizingCopyWithAssumedAlignmentILi128EEENS4_14SM90_TMA_STOREES1F_S23_S23_EEEvvEEEEvNT_6ParamsE,"aw",@nobits
	.sectionflags	@""
	.align	16
	.zero		1024


//--------------------- .nv.shared.reserved.0     --------------------------
	.section	.nv.shared.reserved.0,"aw",@nobits
	.weak		__nv_reservedSMEM_offset_0_alias
	.size		__nv_reservedSMEM_offset_0_alias, 0, 64
	.other		__nv_reservedSMEM_offset_0_alias,@"STO_CUDA_RESERVED_SHARED STV_DEFAULT"
__nv_reservedSMEM_offset_0_alias:
	.zero		0
.nv.shared.reserved.0:
	.zero		64
	.weak		__nv_reservedSMEM_tcgen05_partition
	.type		__nv_reservedSMEM_tcgen05_partition,@object
	.size		__nv_reservedSMEM_tcgen05_partition,(.L_0 - __nv_reservedSMEM_tcgen05_partition)
__nv_reservedSMEM_tcgen05_partition:
	.zero		32
.L_0:


//--------------------- .nv.global                --------------------------
	.section	.nv.global,"aw",@nobits
.nv.global:
	.type		_ZN40_INTERNAL_c57c4da2_4_k_cu_3eadd3d0_333774cute1_E,@object
	.size		_ZN40_INTERNAL_c57c4da2_4_k_cu_3eadd3d0_333774cute1_E,(_ZN40_INTERNAL_c57c4da2_4_k_cu_3eadd3d0_333774cuda3std3__45__cpo6cbeginE - _ZN40_INTERNAL_c57c4da2_4_k_cu_3eadd3d0_333774cute1_E)
_ZN40_INTERNAL_c57c4da2_4_k_cu_3eadd3d0_333774cute1_E:
	.zero		1
	.type		_ZN40_INTERNAL_c57c4da2_4_k_cu_3eadd3d0_333774cuda3std3__45__cpo6cbeginE,@object
	.size		_ZN40_INTERNAL_c57c4da2_4_k_cu_3eadd3d0_333774cuda3std3__45__cpo6cbeginE,(_ZN40_INTERNAL_c57c4da2_4_k_cu_3eadd3d0_333774cuda3std3__48in_placeE - _ZN40_INTERNAL_c57c4da2_4_k_cu_3eadd3d0_333774cuda3std3__45__cpo6cbeginE)
_ZN40_INTERNAL_c57c4da2_4_k_cu_3eadd3d0_333774cuda3std3__45__cpo6cbeginE:
	.zero		1
	.type		_ZN40_INTERNAL_c57c4da2_4_k_cu_3eadd3d0_333774cuda3std3__48in_placeE,@object
	.size		_ZN40_INTERNAL_c57c4da2_4_k_cu_3eadd3d0_333774cuda3std3__48in_placeE,(_ZN40_INTERNAL_c57c4da2_4_k_cu_3eadd3d0_333774cuda3std6ranges3__45__cpo9iter_moveE - _ZN40_INTERNAL_c57c4da2_4_k_cu_3eadd3d0_333774cuda3std3__48in_placeE)
_ZN40_INTERNAL_c57c4da2_4_k_cu_3eadd3d0_333774cuda3std3__48in_placeE:
	.zero		1
	.type		_ZN40_INTERNAL_c57c4da2_4_k_cu_3eadd3d0_333774cuda3std6ranges3__45__cpo9iter_moveE,@object
	.size		_ZN40_INTERNAL_c57c4da2_4_k_cu_3eadd3d0_333774cuda3std6ranges3__45__cpo9iter_moveE,(_ZN40_INTERNAL_c57c4da2_4_k_cu_3eadd3d0_333774cuda3std3__45__cpo5beginE - _ZN40_INTERNAL_c57c4da2_4_k_cu_3eadd3d0_333774cuda3std6ranges3__45__cpo9iter_moveE)
_ZN40_INTERNAL_c57c4da2_4_k_cu_3eadd3d0_333774cuda3std6ranges3__45__cpo9iter_moveE:
	.zero		1
	.type		_ZN40_INTERNAL_c57c4da2_4_k_cu_3eadd3d0_333774cuda3std3__45__cpo5beginE,@object
	.size		_ZN40_INTERNAL_c57c4da2_4_k_cu_3eadd3d0_333774cuda3std3__45__cpo5beginE,(_ZN40_INTERNAL_c57c4da2_4_k_cu_3eadd3d0_333774cuda3std3__442_GLOBAL__N__c57c4da2_4_k_cu_3eadd3d0_333776ignoreE - _ZN40_INTERNAL_c57c4da2_4_k_cu_3eadd3d0_333774cuda3std3__45__cpo5beginE)
_ZN40_INTERNAL_c57c4da2_4_k_cu_3eadd3d0_333774cuda3std3__45__cpo5beginE:
	.zero		1
	.type		_ZN40_INTERNAL_c57c4da2_4_k_cu_3eadd3d0_333774cuda3std3__442_GLOBAL__N__c57c4da2_4_k_cu_3eadd3d0_333776ignoreE,@object
	.size		_ZN40_INTERNAL_c57c4da2_4_k_cu_3eadd3d0_333774cuda3std3__442_GLOBAL__N__c57c4da2_4_k_cu_3eadd3d0_333776ignoreE,(_ZN40_INTERNAL_c57c4da2_4_k_cu_3eadd3d0_333774cute7productE - _ZN40_INTERNAL_c57c4da2_4_k_cu_3eadd3d0_333774cuda3std3__442_GLOBAL__N__c57c4da2_4_k_cu_3eadd3d0_333776ignoreE)
_ZN40_INTERNAL_c57c4da2_4_k_cu_3eadd3d0_333774cuda3std3__442_GLOBAL__N__c57c4da2_4_k_cu_3eadd3d0_333776ignoreE:
	.zero		1
	.type		_ZN40_INTERNAL_c57c4da2_4_k_cu_3eadd3d0_333774cute7productE,@object
	.size		_ZN40_INTERNAL_c57c4da2_4_k_cu_3eadd3d0_333774cute7productE,(_ZN40_INTERNAL_c57c4da2_4_k_cu_3eadd3d0_333774cuda3std3__45__cpo3endE - _ZN40_INTERNAL_c57c4da2_4_k_cu_3eadd3d0_333774cute7productE)
_ZN40_INTERNAL_c57c4da2_4_k_cu_3eadd3d0_333774cute7productE:
	.zero		1
	.type		_ZN40_INTERNAL_c57c4da2_4_k_cu_3eadd3d0_333774cuda3std3__45__cpo3endE,@object
	.size		_ZN40_INTERNAL_c57c4da2_4_k_cu_3eadd3d0_333774cuda3std3__45__cpo3endE,(_ZN40_INTERNAL_c57c4da2_4_k_cu_3eadd3d0_333774cuda3std3__419piecewise_constructE - _ZN40_INTERNAL_c57c4da2_4_k_cu_3eadd3d0_333774cuda3std3__45__cpo3endE)
_ZN40_INTERNAL_c57c4da2_4_k_cu_3eadd3d0_333774cuda3std3__45__cpo3endE:
	.zero		1
	.type		_ZN40_INTERNAL_c57c4da2_4_k_cu_3eadd3d0_333774cuda3std3__419piecewise_constructE,@object
	.size		_ZN40_INTERNAL_c57c4da2_4_k_cu_3eadd3d0_333774cuda3std3__419piecewise_constructE,(_ZN40_INTERNAL_c57c4da2_4_k_cu_3eadd3d0_333774cuda3std3__45__cpo4cendE - _ZN40_INTERNAL_c57c4da2_4_k_cu_3eadd3d0_333774cuda3std3__419piecewise_constructE)
_ZN40_INTERNAL_c57c4da2_4_k_cu_3eadd3d0_333774cuda3std3__419piecewise_constructE:
	.zero		1
	.type		_ZN40_INTERNAL_c57c4da2_4_k_cu_3eadd3d0_333774cuda3std3__45__cpo4cendE,@object
	.size		_ZN40_INTERNAL_c57c4da2_4_k_cu_3eadd3d0_333774cuda3std3__45__cpo4cendE,(_ZN40_INTERNAL_c57c4da2_4_k_cu_3eadd3d0_333774cuda3std6ranges3__45__cpo4swapE - _ZN40_INTERNAL_c57c4da2_4_k_cu_3eadd3d0_333774cuda3std3__45__cpo4cendE)
_ZN40_INTERNAL_c57c4da2_4_k_cu_3eadd3d0_333774cuda3std3__45__cpo4cendE:
	.zero		1
	.type		_ZN40_INTERNAL_c57c4da2_4_k_cu_3eadd3d0_333774cuda3std6ranges3__45__cpo4swapE,@object
	.size		_ZN40_INTERNAL_c57c4da2_4_k_cu_3eadd3d0_333774cuda3std6ranges3__45__cpo4swapE,(.L_10 - _ZN40_INTERNAL_c57c4da2_4_k_cu_3eadd3d0_333774cuda3std6ranges3__45__cpo4swapE)
_ZN40_INTERNAL_c57c4da2_4_k_cu_3eadd3d0_333774cuda3std6ranges3__45__cpo4swapE:
	.zero		1
.L_10:


//--------------------- .nv.constant0._ZN7cutlass13device_kernelINS_4gemm6kernel13GemmUniversalIN4cute5tupleIJiiiiEEENS1_10collective13CollectiveMmaINS1_35MainloopSm100TmaUmmaWarpSpecializedILi36ELi2ELi4ENS5_IJNS4_1CILi2EEENSA_ILi4EEENSA_ILi1EEEEEEEENS5_IJNSA_ILi128EEENSA_ILi64EEESH_EEENS_12float_e4m3_tENS5_IJlSD_lEEESJ_SK_NS4_8TiledMMAINS4_8MMA_AtomIJNS4_10MMA_TraitsINS4_25SM100_MMA_F8F6F4_2x1SM_SSEJSJ_SJ_fSG_SH_NS4_17integral_constantINS4_4UMMA5MajorELSR_0EEESS_NSP_INSQ_7ScaleInELST_0EEESU_EEEEEENS4_6LayoutINS5_IJSD_SD_SD_EEENS5_IJNSA_ILi0EEESZ_SZ_EEEEENS5_IJNS4_10UnderscoreES12_S12_EEEEENS4_28SM100_TMA_2SM_LOAD_MULTICASTENS4_14ComposedLayoutINS4_7SwizzleILi2ELi4ELi3EEENS4_18smem_ptr_flag_bitsILi8EEENSX_INS5_IJNSA_ILi8EEESH_EEENS5_IJSH_SD_EEEEEEEvNS4_8identityENS4_18SM100_TMA_2SM_LOADES1F_vS1G_EENS_8epilogue10collective18CollectiveEpilogueINS1J_23Sm100TmaWarpSpecializedILi1ELi1ELi32ELb0ELb0EEEJNS5_IJSH_SH_SH_EEENS5_IJNSX_ISH_SD_EES1P_EEESJ_SK_SJ_SK_NS1J_6fusion15FusionCallbacksIS1N_NS1R_17LinearCombinationISJ_fSJ_fLNS_15FloatRoundStyleE2EEES1O_S1Q_JEEENS4_5SM1004TMEM4LOAD26SM100_TMEM_LOAD_32dp32b32xENS4_13SM90_TMA_LOADES1F_NS4_39AutoVectorizingCopyWithAssumedAlignmentILi128EEENS4_14SM90_TMA_STOREES1F_S23_S23_EEEvvEEEEvNT_6ParamsE --------------------------
	.section	.nv.constant0._ZN7cutlass13device_kernelINS_4gemm6kernel13GemmUniversalIN4cute5tupleIJiiiiEEENS1_10collective13CollectiveMmaINS1_35MainloopSm100TmaUmmaWarpSpecializedILi36ELi2ELi4ENS5_IJNS4_1CILi2EEENSA_ILi4EEENSA_ILi1EEEEEEEENS5_IJNSA_ILi128EEENSA_ILi64EEESH_EEENS_12float_e4m3_tENS5_IJlSD_lEEESJ_SK_NS4_8TiledMMAINS4_8MMA_AtomIJNS4_10MMA_TraitsINS4_25SM100_MMA_F8F6F4_2x1SM_SSEJSJ_SJ_fSG_SH_NS4_17integral_constantINS4_4UMMA5MajorELSR_0EEESS_NSP_INSQ_7ScaleInELST_0EEESU_EEEEEENS4_6LayoutINS5_IJSD_SD_SD_EEENS5_IJNSA_ILi0EEESZ_SZ_EEEEENS5_IJNS4_10UnderscoreES12_S12_EEEEENS4_28SM100_TMA_2SM_LOAD_MULTICASTENS4_14ComposedLayoutINS4_7SwizzleILi2ELi4ELi3EEENS4_18smem_ptr_flag_bitsILi8EEENSX_INS5_IJNSA_ILi8EEESH_EEENS5_IJSH_SD_EEEEEEEvNS4_8identityENS4_18SM100_TMA_2SM_LOADES1F_vS1G_EENS_8epilogue10collective18CollectiveEpilogueINS1J_23Sm100TmaWarpSpecializedILi1ELi1ELi32ELb0ELb0EEEJNS5_IJSH_SH_SH_EEENS5_IJNSX_ISH_SD_EES1P_EEESJ_SK_SJ_SK_NS1J_6fusion15FusionCallbacksIS1N_NS1R_17LinearCombinationISJ_fSJ_fLNS_15FloatRoundStyleE2EEES1O_S1Q_JEEENS4_5SM1004TMEM4LOAD26SM100_TMEM_LOAD_32dp32b32xENS4_13SM90_TMA_LOADES1F_NS4_39AutoVectorizingCopyWithAssumedAlignmentILi128EEENS4_14SM90_TMA_STOREES1F_S23_S23_EEEvvEEEEvNT_6ParamsE,"a",@progbits
	.sectionflags	@""
	.align	4
.nv.constant0._ZN7cutlass13device_kernelINS_4gemm6kernel13GemmUniversalIN4cute5tupleIJiiiiEEENS1_10collective13CollectiveMmaINS1_35MainloopSm100TmaUmmaWarpSpecializedILi36ELi2ELi4ENS5_IJNS4_1CILi2EEENSA_ILi4EEENSA_ILi1EEEEEEEENS5_IJNSA_ILi128EEENSA_ILi64EEESH_EEENS_12float_e4m3_tENS5_IJlSD_lEEESJ_SK_NS4_8TiledMMAINS4_8MMA_AtomIJNS4_10MMA_TraitsINS4_25SM100_MMA_F8F6F4_2x1SM_SSEJSJ_SJ_fSG_SH_NS4_17integral_constantINS4_4UMMA5MajorELSR_0EEESS_NSP_INSQ_7ScaleInELST_0EEESU_EEEEEENS4_6LayoutINS5_IJSD_SD_SD_EEENS5_IJNSA_ILi0EEESZ_SZ_EEEEENS5_IJNS4_10UnderscoreES12_S12_EEEEENS4_28SM100_TMA_2SM_LOAD_MULTICASTENS4_14ComposedLayoutINS4_7SwizzleILi2ELi4ELi3EEENS4_18smem_ptr_flag_bitsILi8EEENSX_INS5_IJNSA_ILi8EEESH_EEENS5_IJSH_SD_EEEEEEEvNS4_8identityENS4_18SM100_TMA_2SM_LOADES1F_vS1G_EENS_8epilogue10collective18CollectiveEpilogueINS1J_23Sm100TmaWarpSpecializedILi1ELi1ELi32ELb0ELb0EEEJNS5_IJSH_SH_SH_EEENS5_IJNSX_ISH_SD_EES1P_EEESJ_SK_SJ_SK_NS1J_6fusion15FusionCallbacksIS1N_NS1R_17LinearCombinationISJ_fSJ_fLNS_15FloatRoundStyleE2EEES1O_S1Q_JEEENS4_5SM1004TMEM4LOAD26SM100_TMEM_LOAD_32dp32b32xENS4_13SM90_TMA_LOADES1F_NS4_39AutoVectorizingCopyWithAssumedAlignmentILi128EEENS4_14SM90_TMA_STOREES1F_S23_S23_EEEvvEEEEvNT_6ParamsE:
	.zero		2944


//--------------------- SYMBOLS --------------------------

	.type		.nv.reservedSmem.offset0,@object
	.size		.nv.reservedSmem.offset0,0x4
	.type		.nv.reservedSmem.cap,@object
	.size		.nv.reservedSmem.cap,0x4
	.type		__assertfail,@function
